	.target	sm_100a

	.elftype	@"ET_EXEC"


//--------------------- .note.nv.tkinfo           --------------------------
	.section	.note.nv.tkinfo,"",@"SHT_NOTE"
	.sectionflags	@"SHF_NOTE_NV_TKINFO"
	.tkinfo
        /*0018*/ 	.word	0x00000002
        /*0030*/ 	.string	""
        /*0030*/ 	.string	"ptxas"
        /*0030*/ 	.string	"Cuda compilation tools, release 13.0, V13.0.88"
        /*0030*/ 	.string	"Build cuda_13.0.r13.0/compiler.36424714_0"
        /*0030*/ 	.string	"-arch sm_100a -m 64 "



//--------------------- .note.nv.cuinfo           --------------------------
	.section	.note.nv.cuinfo,"",@"SHT_NOTE"
	.sectionflags	@"SHF_NOTE_NV_CUINFO"
        /*0018*/ 	.short	0x0002
        /*001a*/ 	.short	0x0064
        /*001c*/ 	.short	0x0082
	.zero		2


//--------------------- .nv.info                  --------------------------
	.section	.nv.info,"",@"SHT_CUDA_INFO"
	.align	4


	//----- nvinfo : EIATTR_REGCOUNT
	.align		4
        /*0000*/ 	.byte	0x04, 0x2f
        /*0002*/ 	.short	(.L_19 - .L_18)
	.align		4
.L_18:
        /*0004*/ 	.word	index@(_ZN7cutlass13device_kernelINS_4gemm6kernel13GemmUniversalIN4cute5tupleIJiiiiEEENS1_10collective13CollectiveMmaINS1_35MainloopSm100TmaUmmaWarpSpecializedILi6ELi2ELi4ENS5_IJNS4_1CILi4EEENSA_ILi1EEESC_EEEEENS5_IJNSA_ILi128EEESF_NSA_ILi64EEEEEEfNS5_IJlSC_lEEEfSI_NS4_8TiledMMAINS4_8MMA_AtomIJNS4_23SM100_MMA_TF32_2x1SM_SSINS_10tfloat32_tESM_fLi128ELi128ELNS4_4UMMA5MajorE0ELSO_0ELNSN_7ScaleInE0ELSP_0EEEEEENS4_6LayoutINS5_IJSC_SC_SC_EEENS5_IJNSA_ILi0EEESU_SU_EEEEENS5_IJNS4_10UnderscoreESX_SX_EEEEENS4_18SM100_TMA_2SM_LOADENS4_14ComposedLayoutINS4_7SwizzleILi3ELi4ELi3EEENS4_18smem_ptr_flag_bitsILi32EEENSS_INS5_IJNSA_ILi8EEENSA_ILi32EEEEEENS5_IJS17_SC_EEEEEEEvNS4_8identityENS4_28SM100_TMA_2SM_LOAD_MULTICASTES1B_vS1C_EENS_8epilogue10collective18CollectiveEpilogueINS1F_23Sm100TmaWarpSpecializedILi4ELi2ELi16ELb1ELb0EEEJNS5_IJSG_SF_SG_EEENS5_IJNSS_ISG_SC_EENSS_INS5_IJNSA_ILi16EEENSA_ILi2EEEEEENS5_IJSC_SG_EEEEEEEEfSI_fSI_NS1F_6fusion15FusionCallbacksIS1J_NS1S_17LinearCombinationIffffLNS_15FloatRoundStyleE2EEES1K_S1R_JEEENS4_5SM1004TMEM4LOAD26SM100_TMEM_LOAD_32dp32b16xENS4_13SM90_TMA_LOADENS11_INS12_ILi2ELi4ELi3EEES15_NSS_INS5_IJS16_S1M_EEENS5_IJS1M_SC_EEEEEEENS4_39AutoVectorizingCopyWithAssumedAlignmentILi128EEENS4_14SM90_TMA_STOREES27_S29_S29_EEEvvEEEEvNT_6ParamsE)
        /*0008*/ 	.word	0x0000004c


	//----- nvinfo : EIATTR_FRAME_SIZE
	.align		4
.L_19:
        /*000c*/ 	.byte	0x04, 0x11
        /*000e*/ 	.short	(.L_21 - .L_20)
	.align		4
.L_20:
        /*0010*/ 	.word	index@($__internal_2_$__cuda_sm10x_tcgen05_guardrail_trap_unallocated_columns_being_dealloced)
        /*0014*/ 	.word	0x00000000


	//----- nvinfo : EIATTR_FRAME_SIZE
	.align		4
.L_21:
        /*0018*/ 	.byte	0x04, 0x11
        /*001a*/ 	.short	(.L_23 - .L_22)
	.align		4
.L_22:
        /*001c*/ 	.word	index@($__internal_1_$__cuda_sm10x_tcgen05_guardrail_trap_phase_invalid_during_alloc)
        /*0020*/ 	.word	0x00000000


	//----- nvinfo : EIATTR_FRAME_SIZE
	.align		4
.L_23:
        /*0024*/ 	.byte	0x04, 0x11
        /*0026*/ 	.short	(.L_25 - .L_24)
	.align		4
.L_24:
        /*0028*/ 	.word	index@($__internal_0_$__cuda_sm10x_tcgen05_guardrail_trap_col_being_dealloced_not_returned_by_alloc)
        /*002c*/ 	.word	0x00000000


	//----- nvinfo : EIATTR_FRAME_SIZE
	.align		4
.L_25:
        /*0030*/ 	.byte	0x04, 0x11
        /*0032*/ 	.short	(.L_27 - .L_26)
	.align		4
.L_26:
        /*0034*/ 	.word	index@(_ZN7cutlass13device_kernelINS_4gemm6kernel13GemmUniversalIN4cute5tupleIJiiiiEEENS1_10collective13CollectiveMmaINS1_35MainloopSm100TmaUmmaWarpSpecializedILi6ELi2ELi4ENS5_IJNS4_1CILi4EEENSA_ILi1EEESC_EEEEENS5_IJNSA_ILi128EEESF_NSA_ILi64EEEEEEfNS5_IJlSC_lEEEfSI_NS4_8TiledMMAINS4_8MMA_AtomIJNS4_23SM100_MMA_TF32_2x1SM_SSINS_10tfloat32_tESM_fLi128ELi128ELNS4_4UMMA5MajorE0ELSO_0ELNSN_7ScaleInE0ELSP_0EEEEEENS4_6LayoutINS5_IJSC_SC_SC_EEENS5_IJNSA_ILi0EEESU_SU_EEEEENS5_IJNS4_10UnderscoreESX_SX_EEEEENS4_18SM100_TMA_2SM_LOADENS4_14ComposedLayoutINS4_7SwizzleILi3ELi4ELi3EEENS4_18smem_ptr_flag_bitsILi32EEENSS_INS5_IJNSA_ILi8EEENSA_ILi32EEEEEENS5_IJS17_SC_EEEEEEEvNS4_8identityENS4_28SM100_TMA_2SM_LOAD_MULTICASTES1B_vS1C_EENS_8epilogue10collective18CollectiveEpilogueINS1F_23Sm100TmaWarpSpecializedILi4ELi2ELi16ELb1ELb0EEEJNS5_IJSG_SF_SG_EEENS5_IJNSS_ISG_SC_EENSS_INS5_IJNSA_ILi16EEENSA_ILi2EEEEEENS5_IJSC_SG_EEEEEEEEfSI_fSI_NS1F_6fusion15FusionCallbacksIS1J_NS1S_17LinearCombinationIffffLNS_15FloatRoundStyleE2EEES1K_S1R_JEEENS4_5SM1004TMEM4LOAD26SM100_TMEM_LOAD_32dp32b16xENS4_13SM90_TMA_LOADENS11_INS12_ILi2ELi4ELi3EEES15_NSS_INS5_IJS16_S1M_EEENS5_IJS1M_SC_EEEEEEENS4_39AutoVectorizingCopyWithAssumedAlignmentILi128EEENS4_14SM90_TMA_STOREES27_S29_S29_EEEvvEEEEvNT_6ParamsE)
        /*0038*/ 	.word	0x00000000


	//----- nvinfo : EIATTR_MIN_STACK_SIZE
	.align		4
.L_27:
        /*003c*/ 	.byte	0x04, 0x12
        /*003e*/ 	.short	(.L_29 - .L_28)
	.align		4
.L_28:
        /*0040*/ 	.word	index@(_ZN7cutlass13device_kernelINS_4gemm6kernel13GemmUniversalIN4cute5tupleIJiiiiEEENS1_10collective13CollectiveMmaINS1_35MainloopSm100TmaUmmaWarpSpecializedILi6ELi2ELi4ENS5_IJNS4_1CILi4EEENSA_ILi1EEESC_EEEEENS5_IJNSA_ILi128EEESF_NSA_ILi64EEEEEEfNS5_IJlSC_lEEEfSI_NS4_8TiledMMAINS4_8MMA_AtomIJNS4_23SM100_MMA_TF32_2x1SM_SSINS_10tfloat32_tESM_fLi128ELi128ELNS4_4UMMA5MajorE0ELSO_0ELNSN_7ScaleInE0ELSP_0EEEEEENS4_6LayoutINS5_IJSC_SC_SC_EEENS5_IJNSA_ILi0EEESU_SU_EEEEENS5_IJNS4_10UnderscoreESX_SX_EEEEENS4_18SM100_TMA_2SM_LOADENS4_14ComposedLayoutINS4_7SwizzleILi3ELi4ELi3EEENS4_18smem_ptr_flag_bitsILi32EEENSS_INS5_IJNSA_ILi8EEENSA_ILi32EEEEEENS5_IJS17_SC_EEEEEEEvNS4_8identityENS4_28SM100_TMA_2SM_LOAD_MULTICASTES1B_vS1C_EENS_8epilogue10collective18CollectiveEpilogueINS1F_23Sm100TmaWarpSpecializedILi4ELi2ELi16ELb1ELb0EEEJNS5_IJSG_SF_SG_EEENS5_IJNSS_ISG_SC_EENSS_INS5_IJNSA_ILi16EEENSA_ILi2EEEEEENS5_IJSC_SG_EEEEEEEEfSI_fSI_NS1F_6fusion15FusionCallbacksIS1J_NS1S_17LinearCombinationIffffLNS_15FloatRoundStyleE2EEES1K_S1R_JEEENS4_5SM1004TMEM4LOAD26SM100_TMEM_LOAD_32dp32b16xENS4_13SM90_TMA_LOADENS11_INS12_ILi2ELi4ELi3EEES15_NSS_INS5_IJS16_S1M_EEENS5_IJS1M_SC_EEEEEEENS4_39AutoVectorizingCopyWithAssumedAlignmentILi128EEENS4_14SM90_TMA_STOREES27_S29_S29_EEEvvEEEEvNT_6ParamsE)
        /*0044*/ 	.word	0x00000000
.L_29:


//--------------------- .nv.compat                --------------------------
	.section	.nv.compat,"",@"SHT_CUDA_COMPAT_INFO"
	.align	4
        /*0000*/ 	.byte	0x02, 0x09, 0x01, 0x00, 0x02, 0x02, 0x02, 0x00, 0x02, 0x05, 0x05, 0x00, 0x03, 0x07, 0x01, 0x01
        /*0010*/ 	.byte	0x02, 0x03, 0x01, 0x00, 0x02, 0x06, 0x01, 0x00, 0x04, 0x0b, 0x08, 0x00, 0x09, 0x00, 0x00, 0x00
        /*0020*/ 	.byte	0x00, 0x00, 0x00, 0x00


//--------------------- .nv.info._ZN7cutlass13device_kernelINS_4gemm6kernel13GemmUniversalIN4cute5tupleIJiiiiEEENS1_10collective13CollectiveMmaINS1_35MainloopSm100TmaUmmaWarpSpecializedILi6ELi2ELi4ENS5_IJNS4_1CILi4EEENSA_ILi1EEESC_EEEEENS5_IJNSA_ILi128EEESF_NSA_ILi64EEEEEEfNS5_IJlSC_lEEEfSI_NS4_8TiledMMAINS4_8MMA_AtomIJNS4_23SM100_MMA_TF32_2x1SM_SSINS_10tfloat32_tESM_fLi128ELi128ELNS4_4UMMA5MajorE0ELSO_0ELNSN_7ScaleInE0ELSP_0EEEEEENS4_6LayoutINS5_IJSC_SC_SC_EEENS5_IJNSA_ILi0EEESU_SU_EEEEENS5_IJNS4_10UnderscoreESX_SX_EEEEENS4_18SM100_TMA_2SM_LOADENS4_14ComposedLayoutINS4_7SwizzleILi3ELi4ELi3EEENS4_18smem_ptr_flag_bitsILi32EEENSS_INS5_IJNSA_ILi8EEENSA_ILi32EEEEEENS5_IJS17_SC_EEEEEEEvNS4_8identityENS4_28SM100_TMA_2SM_LOAD_MULTICASTES1B_vS1C_EENS_8epilogue10collective18CollectiveEpilogueINS1F_23Sm100TmaWarpSpecializedILi4ELi2ELi16ELb1ELb0EEEJNS5_IJSG_SF_SG_EEENS5_IJNSS_ISG_SC_EENSS_INS5_IJNSA_ILi16EEENSA_ILi2EEEEEENS5_IJSC_SG_EEEEEEEEfSI_fSI_NS1F_6fusion15FusionCallbacksIS1J_NS1S_17LinearCombinationIffffLNS_15FloatRoundStyleE2EEES1K_S1R_JEEENS4_5SM1004TMEM4LOAD26SM100_TMEM_LOAD_32dp32b16xENS4_13SM90_TMA_LOADENS11_INS12_ILi2ELi4ELi3EEES15_NSS_INS5_IJS16_S1M_EEENS5_IJS1M_SC_EEEEEEENS4_39AutoVectorizingCopyWithAssumedAlignmentILi128EEENS4_14SM90_TMA_STOREES27_S29_S29_EEEvvEEEEvNT_6ParamsE --------------------------
	.section	.nv.info._ZN7cutlass13device_kernelINS_4gemm6kernel13GemmUniversalIN4cute5tupleIJiiiiEEENS1_10collective13CollectiveMmaINS1_35MainloopSm100TmaUmmaWarpSpecializedILi6ELi2ELi4ENS5_IJNS4_1CILi4EEENSA_ILi1EEESC_EEEEENS5_IJNSA_ILi128EEESF_NSA_ILi64EEEEEEfNS5_IJlSC_lEEEfSI_NS4_8TiledMMAINS4_8MMA_AtomIJNS4_23SM100_MMA_TF32_2x1SM_SSINS_10tfloat32_tESM_fLi128ELi128ELNS4_4UMMA5MajorE0ELSO_0ELNSN_7ScaleInE0ELSP_0EEEEEENS4_6LayoutINS5_IJSC_SC_SC_EEENS5_IJNSA_ILi0EEESU_SU_EEEEENS5_IJNS4_10UnderscoreESX_SX_EEEEENS4_18SM100_TMA_2SM_LOADENS4_14ComposedLayoutINS4_7SwizzleILi3ELi4ELi3EEENS4_18smem_ptr_flag_bitsILi32EEENSS_INS5_IJNSA_ILi8EEENSA_ILi32EEEEEENS5_IJS17_SC_EEEEEEEvNS4_8identityENS4_28SM100_TMA_2SM_LOAD_MULTICASTES1B_vS1C_EENS_8epilogue10collective18CollectiveEpilogueINS1F_23Sm100TmaWarpSpecializedILi4ELi2ELi16ELb1ELb0EEEJNS5_IJSG_SF_SG_EEENS5_IJNSS_ISG_SC_EENSS_INS5_IJNSA_ILi16EEENSA_ILi2EEEEEENS5_IJSC_SG_EEEEEEEEfSI_fSI_NS1F_6fusion15FusionCallbacksIS1J_NS1S_17LinearCombinationIffffLNS_15FloatRoundStyleE2EEES1K_S1R_JEEENS4_5SM1004TMEM4LOAD26SM100_TMEM_LOAD_32dp32b16xENS4_13SM90_TMA_LOADENS11_INS12_ILi2ELi4ELi3EEES15_NSS_INS5_IJS16_S1M_EEENS5_IJS1M_SC_EEEEEEENS4_39AutoVectorizingCopyWithAssumedAlignmentILi128EEENS4_14SM90_TMA_STOREES27_S29_S29_EEEvvEEEEvNT_6ParamsE,"",@"SHT_CUDA_INFO"
	.sectionflags	@""
	.align	4


	//----- nvinfo : EIATTR_CUDA_API_VERSION
	.align		4
        /*0000*/ 	.byte	0x04, 0x37
        /*0002*/ 	.short	(.L_31 - .L_30)
.L_30:
        /*0004*/ 	.word	0x00000082


	//----- nvinfo : EIATTR_KPARAM_INFO
	.align		4
.L_31:
        /*0008*/ 	.byte	0x04, 0x17
        /*000a*/ 	.short	(.L_33 - .L_32)
.L_32:
        /*000c*/ 	.word	0x00000000
        /*0010*/ 	.short	0x0000
        /*0012*/ 	.short	0x0000
        /*0014*/ 	.byte	0x00, 0xf0, 0x01, 0x20


	//----- nvinfo : EIATTR_AT_ENTRY_FRAGMENTS
	.align		4
.L_33:
        /*0018*/ 	.byte	0x04, 0x4f
        /*001a*/ 	.short	(.L_35 - .L_34)


	//   ....[0]....
.L_34:
        /*001c*/ 	.word	0x00000007


	//----- nvinfo : EIATTR_RESERVED_SMEM_USED
	.align		4
.L_35:
        /*0020*/ 	.byte	0x01, 0x41
	.zero		2


	//----- nvinfo : EIATTR_SPARSE_MMA_MASK
	.align		4
        /*0024*/ 	.byte	0x03, 0x50
        /*0026*/ 	.short	0x0000


	//----- nvinfo : EIATTR_TCGEN05_2CTA_USED
	.align		4
        /*0028*/ 	.byte	0x01, 0x52
	.zero		2


	//----- nvinfo : EIATTR_MAXREG_COUNT
	.align		4
        /*002c*/ 	.byte	0x03, 0x1b
        /*002e*/ 	.short	0x00ff


	//----- nvinfo : EIATTR_NUM_BARRIERS
	.align		4
        /*0030*/ 	.byte	0x02, 0x4c
        /*0032*/ 	.byte	0x07
	.zero		1


	//----- nvinfo : EIATTR_EXTERNS
	.align		4
        /*0034*/ 	.byte	0x04, 0x0f
        /*0036*/ 	.short	(.L_37 - .L_36)


	//   ....[0]....
	.align		4
.L_36:
        /*0038*/ 	.word	index@(__assertfail)


	//----- nvinfo : EIATTR_MERCURY_ISA_VERSION
	.align		4
.L_37:
        /*003c*/ 	.byte	0x03, 0x5f
        /*003e*/ 	.short	0x0101


	//----- nvinfo : EIATTR_INT_WARP_WIDE_INSTR_OFFSETS
	.align		4
        /*0040*/ 	.byte	0x04, 0x31
        /*0042*/ 	.short	(.L_39 - .L_38)


	//   ....[0]....
.L_38:
        /*0044*/ 	.word	0x00000db0


	//   ....[1]....
        /*0048*/ 	.word	0x00000e50


	//   ....[2]....
        /*004c*/ 	.word	0x00004760


	//   ....[3]....
        /*0050*/ 	.word	0x00004790


	//   ....[4]....
        /*0054*/ 	.word	0x000047b0


	//   ....[5]....
        /*0058*/ 	.word	0x00005370


	//   ....[6]....
        /*005c*/ 	.word	0x00005410


	//   ....[7]....
        /*0060*/ 	.word	0x000054c0


	//   ....[8]....
        /*0064*/ 	.word	0x00005540


	//   ....[9]....
        /*0068*/ 	.word	0x000055f0


	//   ....[10]....
        /*006c*/ 	.word	0x000056a0


	//   ....[11]....
        /*0070*/ 	.word	0x00005720


	//   ....[12]....
        /*0074*/ 	.word	0x000057e0


	//   ....[13]....
        /*0078*/ 	.word	0x000058a0


	//   ....[14]....
        /*007c*/ 	.word	0x00005950


	//   ....[15]....
        /*0080*/ 	.word	0x00005a40


	//   ....[16]....
        /*0084*/ 	.word	0x00005b20


	//----- nvinfo : EIATTR_COOP_GROUP_MASK_REGIDS
	.align		4
.L_39:
        /*0088*/ 	.byte	0x04, 0x29
        /*008a*/ 	.short	(.L_41 - .L_40)


	//   ....[0]....
.L_40:
        /*008c*/ 	.word	0xffffffff


	//   ....[1]....
        /*0090*/ 	.word	0xffffffff


	//   ....[2]....
        /*0094*/ 	.word	0xffffffff


	//   ....[3]....
        /*0098*/ 	.word	0xffffffff


	//   ....[4]....
        /*009c*/ 	.word	0xffffffff


	//   ....[5]....
        /*00a0*/ 	.word	0xffffffff


	//   ....[6]....
        /*00a4*/ 	.word	0xffffffff


	//   ....[7]....
        /*00a8*/ 	.word	0xffffffff


	//   ....[8]....
        /*00ac*/ 	.word	0xffffffff


	//   ....[9]....
        /*00b0*/ 	.word	0xffffffff


	//   ....[10]....
        /*00b4*/ 	.word	0xffffffff


	//   ....[11]....
        /*00b8*/ 	.word	0xffffffff


	//   ....[12]....
        /*00bc*/ 	.word	0xffffffff


	//   ....[13]....
        /*00c0*/ 	.word	0xffffffff


	//----- nvinfo : EIATTR_COOP_GROUP_INSTR_OFFSETS
	.align		4
.L_41:
        /*00c4*/ 	.byte	0x04, 0x28
        /*00c6*/ 	.short	(.L_43 - .L_42)


	//   ....[0]....
.L_42:
        /*00c8*/ 	.word	0x000000b0


	//   ....[1]....
        /*00cc*/ 	.word	0x00000520


	//   ....[2]....
        /*00d0*/ 	.word	0x00000720


	//   ....[3]....
        /*00d4*/ 	.word	0x000008b0


	//   ....[4]....
        /*00d8*/ 	.word	0x000009a0


	//   ....[5]....
        /*00dc*/ 	.word	0x00000b00


	//   ....[6]....
        /*00e0*/ 	.word	0x00000c90


	//   ....[7]....
        /*00e4*/ 	.word	0x00000ed0


	//   ....[8]....
        /*00e8*/ 	.word	0x000023b0


	//   ....[9]....
        /*00ec*/ 	.word	0x00003380


	//   ....[10]....
        /*00f0*/ 	.word	0x00003850


	//   ....[11]....
        /*00f4*/ 	.word	0x00003880


	//   ....[12]....
        /*00f8*/ 	.word	0x00004660


	//   ....[13]....
        /*00fc*/ 	.word	0x00004870


	//----- nvinfo : EIATTR_VRC_CTA_INIT_COUNT
	.align		4
.L_43:
        /*0100*/ 	.byte	0x02, 0x4a
        /*0102*/ 	.byte	0x80
	.zero		1


	//----- nvinfo : EIATTR_SYSCALL_OFFSETS
	.align		4
        /*0104*/ 	.byte	0x04, 0x46
        /*0106*/ 	.short	(.L_45 - .L_44)


	//   ....[0]....
.L_44:
        /*0108*/ 	.word	0x000066e0


	//   ....[1]....
        /*010c*/ 	.word	0x000067d0


	//   ....[2]....
        /*0110*/ 	.word	0x00006fa0


	//   ....[3]....
        /*0114*/ 	.word	0x00007770


	//   ....[4]....
        /*0118*/ 	.word	0x00007f20


	//   ....[5]....
        /*011c*/ 	.word	0x000086d0


	//----- nvinfo : EIATTR_MBARRIER_INSTR_OFFSETS
	.align		4
.L_45:
        /*0120*/ 	.byte	0x04, 0x39
        /*0122*/ 	.short	(.L_47 - .L_46)


	//   ....[0]....
.L_46:
        /*0124*/ 	.word	0x00000650
        /*0128*/ 	.word	0x000000ff
        /*012c*/ 	.word	0x00000000
        /*0130*/ 	.short	0x0100
        /*0132*/ 	.byte	0x04
	.zero		1


	//   ....[1]....
        /*0134*/ 	.word	0x00000660
        /*0138*/ 	.word	0x000000ff
        /*013c*/ 	.word	0x00000030
        /*0140*/ 	.short	0x0100
        /*0142*/ 	.byte	0x04
	.zero		1


	//   ....[2]....
        /*0144*/ 	.word	0x00000670
        /*0148*/ 	.word	0x000000ff
        /*014c*/ 	.word	0x00000008
        /*0150*/ 	.short	0x0100
        /*0152*/ 	.byte	0x04
	.zero		1


	//   ....[3]....
        /*0154*/ 	.word	0x00000680
        /*0158*/ 	.word	0x000000ff
        /*015c*/ 	.word	0x00000038
        /*0160*/ 	.short	0x0100
        /*0162*/ 	.byte	0x04
	.zero		1


	//   ....[4]....
        /*0164*/ 	.word	0x00000690
        /*0168*/ 	.word	0x000000ff
        /*016c*/ 	.word	0x00000010
        /*0170*/ 	.short	0x0100
        /*0172*/ 	.byte	0x04
	.zero		1


	//   ....[5]....
        /*0174*/ 	.word	0x000006a0
        /*0178*/ 	.word	0x000000ff
        /*017c*/ 	.word	0x00000040
        /*0180*/ 	.short	0x0100
        /*0182*/ 	.byte	0x04
	.zero		1


	//   ....[6]....
        /*0184*/ 	.word	0x000006b0
        /*0188*/ 	.word	0x000000ff
        /*018c*/ 	.word	0x00000018
        /*0190*/ 	.short	0x0100
        /*0192*/ 	.byte	0x04
	.zero		1


	//   ....[7]....
        /*0194*/ 	.word	0x000006c0
        /*0198*/ 	.word	0x000000ff
        /*019c*/ 	.word	0x00000048
        /*01a0*/ 	.short	0x0100
        /*01a2*/ 	.byte	0x04
	.zero		1


	//   ....[8]....
        /*01a4*/ 	.word	0x000006d0
        /*01a8*/ 	.word	0x000000ff
        /*01ac*/ 	.word	0x00000020
        /*01b0*/ 	.short	0x0100
        /*01b2*/ 	.byte	0x04
	.zero		1


	//   ....[9]....
        /*01b4*/ 	.word	0x000006e0
        /*01b8*/ 	.word	0x000000ff
        /*01bc*/ 	.word	0x00000050
        /*01c0*/ 	.short	0x0100
        /*01c2*/ 	.byte	0x04
	.zero		1


	//   ....[10]....
        /*01c4*/ 	.word	0x000006f0
        /*01c8*/ 	.word	0x000000ff
        /*01cc*/ 	.word	0x00000028
        /*01d0*/ 	.short	0x0100
        /*01d2*/ 	.byte	0x04
	.zero		1


	//   ....[11]....
        /*01d4*/ 	.word	0x00000700
        /*01d8*/ 	.word	0x000000ff
        /*01dc*/ 	.word	0x00000058
        /*01e0*/ 	.short	0x0100
        /*01e2*/ 	.byte	0x04
	.zero		1


	//   ....[12]....
        /*01e4*/ 	.word	0x00000820
        /*01e8*/ 	.word	0x000000ff
        /*01ec*/ 	.word	0x00000060
        /*01f0*/ 	.short	0x0100
        /*01f2*/ 	.byte	0x04
	.zero		1


	//   ....[13]....
        /*01f4*/ 	.word	0x00000830
        /*01f8*/ 	.word	0x000000ff
        /*01fc*/ 	.word	0x00000080
        /*0200*/ 	.short	0x0100
        /*0202*/ 	.byte	0x04
	.zero		1


	//   ....[14]....
        /*0204*/ 	.word	0x00000840
        /*0208*/ 	.word	0x000000ff
        /*020c*/ 	.word	0x00000068
        /*0210*/ 	.short	0x0100
        /*0212*/ 	.byte	0x04
	.zero		1


	//   ....[15]....
        /*0214*/ 	.word	0x00000850
        /*0218*/ 	.word	0x000000ff
        /*021c*/ 	.word	0x00000088
        /*0220*/ 	.short	0x0100
        /*0222*/ 	.byte	0x04
	.zero		1


	//   ....[16]....
        /*0224*/ 	.word	0x00000860
        /*0228*/ 	.word	0x000000ff
        /*022c*/ 	.word	0x00000070
        /*0230*/ 	.short	0x0100
        /*0232*/ 	.byte	0x04
	.zero		1


	//   ....[17]....
        /*0234*/ 	.word	0x00000870
        /*0238*/ 	.word	0x000000ff
        /*023c*/ 	.word	0x00000090
        /*0240*/ 	.short	0x0100
        /*0242*/ 	.byte	0x04
	.zero		1


	//   ....[18]....
        /*0244*/ 	.word	0x00000880
        /*0248*/ 	.word	0x000000ff
        /*024c*/ 	.word	0x00000078
        /*0250*/ 	.short	0x0100
        /*0252*/ 	.byte	0x04
	.zero		1


	//   ....[19]....
        /*0254*/ 	.word	0x00000890
        /*0258*/ 	.word	0x000000ff
        /*025c*/ 	.word	0x00000098
        /*0260*/ 	.short	0x0100
        /*0262*/ 	.byte	0x04
	.zero		1


	//   ....[20]....
        /*0264*/ 	.word	0x00000970
        /*0268*/ 	.word	0x000000ff
        /*026c*/ 	.word	0x000000a0
        /*0270*/ 	.short	0x0100
        /*0272*/ 	.byte	0x06
	.zero		1


	//   ....[21]....
        /*0274*/ 	.word	0x00000980
        /*0278*/ 	.word	0x000000ff
        /*027c*/ 	.word	0x000000a8
        /*0280*/ 	.short	0x0100
        /*0282*/ 	.byte	0x06
	.zero		1


	//   ....[22]....
        /*0284*/ 	.word	0x00000ab0
        /*0288*/ 	.word	0x000000ff
        /*028c*/ 	.word	0x000000b0
        /*0290*/ 	.short	0x0100
        /*0292*/ 	.byte	0x06
	.zero		1


	//   ....[23]....
        /*0294*/ 	.word	0x00000ac0
        /*0298*/ 	.word	0x000000ff
        /*029c*/ 	.word	0x000000c0
        /*02a0*/ 	.short	0x0100
        /*02a2*/ 	.byte	0x06
	.zero		1


	//   ....[24]....
        /*02a4*/ 	.word	0x00000ad0
        /*02a8*/ 	.word	0x000000ff
        /*02ac*/ 	.word	0x000000b8
        /*02b0*/ 	.short	0x0100
        /*02b2*/ 	.byte	0x06
	.zero		1


	//   ....[25]....
        /*02b4*/ 	.word	0x00000ae0
        /*02b8*/ 	.word	0x000000ff
        /*02bc*/ 	.word	0x000000c8
        /*02c0*/ 	.short	0x0100
        /*02c2*/ 	.byte	0x06
	.zero		1


	//   ....[26]....
        /*02c4*/ 	.word	0x00000c00
        /*02c8*/ 	.word	0x000000ff
        /*02cc*/ 	.word	0x000000d0
        /*02d0*/ 	.short	0x0100
        /*02d2*/ 	.byte	0x04
	.zero		1


	//   ....[27]....
        /*02d4*/ 	.word	0x00000c10
        /*02d8*/ 	.word	0x000000ff
        /*02dc*/ 	.word	0x000000f0
        /*02e0*/ 	.short	0x0100
        /*02e2*/ 	.byte	0x04
	.zero		1


	//   ....[28]....
        /*02e4*/ 	.word	0x00000c20
        /*02e8*/ 	.word	0x000000ff
        /*02ec*/ 	.word	0x000000d8
        /*02f0*/ 	.short	0x0100
        /*02f2*/ 	.byte	0x04
	.zero		1


	//   ....[29]....
        /*02f4*/ 	.word	0x00000c30
        /*02f8*/ 	.word	0x000000ff
        /*02fc*/ 	.word	0x000000f8
        /*0300*/ 	.short	0x0100
        /*0302*/ 	.byte	0x04
	.zero		1


	//   ....[30]....
        /*0304*/ 	.word	0x00000c40
        /*0308*/ 	.word	0x000000ff
        /*030c*/ 	.word	0x000000e0
        /*0310*/ 	.short	0x0100
        /*0312*/ 	.byte	0x04
	.zero		1


	//   ....[31]....
        /*0314*/ 	.word	0x00000c50
        /*0318*/ 	.word	0x000000ff
        /*031c*/ 	.word	0x00000100
        /*0320*/ 	.short	0x0100
        /*0322*/ 	.byte	0x04
	.zero		1


	//   ....[32]....
        /*0324*/ 	.word	0x00000c60
        /*0328*/ 	.word	0x000000ff
        /*032c*/ 	.word	0x000000e8
        /*0330*/ 	.short	0x0100
        /*0332*/ 	.byte	0x04
	.zero		1


	//   ....[33]....
        /*0334*/ 	.word	0x00000c70
        /*0338*/ 	.word	0x000000ff
        /*033c*/ 	.word	0x00000108
        /*0340*/ 	.short	0x0100
        /*0342*/ 	.byte	0x04
	.zero		1


	//   ....[34]....
        /*0344*/ 	.word	0x00000d60
        /*0348*/ 	.word	0x000000ff
        /*034c*/ 	.word	0x00000110
        /*0350*/ 	.short	0x0100
        /*0352*/ 	.byte	0x04
	.zero		1


	//   ....[35]....
        /*0354*/ 	.word	0x00000d70
        /*0358*/ 	.word	0x000000ff
        /*035c*/ 	.word	0x00000120
        /*0360*/ 	.short	0x0100
        /*0362*/ 	.byte	0x04
	.zero		1


	//   ....[36]....
        /*0364*/ 	.word	0x00000d80
        /*0368*/ 	.word	0x000000ff
        /*036c*/ 	.word	0x00000118
        /*0370*/ 	.short	0x0100
        /*0372*/ 	.byte	0x04
	.zero		1


	//   ....[37]....
        /*0374*/ 	.word	0x00000d90
        /*0378*/ 	.word	0x000000ff
        /*037c*/ 	.word	0x00000128
        /*0380*/ 	.short	0x0100
        /*0382*/ 	.byte	0x04
	.zero		1


	//   ....[38]....
        /*0384*/ 	.word	0x00000e90
        /*0388*/ 	.word	0x000000ff
        /*038c*/ 	.word	0x00000130
        /*0390*/ 	.short	0x0100
        /*0392*/ 	.byte	0x06
	.zero		1


	//   ....[39]....
        /*0394*/ 	.word	0x00001a10
        /*0398*/ 	.word	0x00000000
        /*039c*/ 	.word	0x00000120
        /*03a0*/ 	.short	0x010a
        /*03a2*/ 	.byte	0xff
	.zero		1


	//   ....[40]....
        /*03a4*/ 	.word	0x00001a40
        /*03a8*/ 	.word	0x00000000
        /*03ac*/ 	.word	0x00000110
        /*03b0*/ 	.short	0x0101
        /*03b2*/ 	.byte	0xff
	.zero		1


	//   ....[41]....
        /*03b4*/ 	.word	0x00001b00
        /*03b8*/ 	.word	0x000000ff
        /*03bc*/ 	.word	0x00000030
        /*03c0*/ 	.short	0x010a
        /*03c2*/ 	.byte	0x04
	.zero		1


	//   ....[42]....
        /*03c4*/ 	.word	0x00001bc0
        /*03c8*/ 	.word	0x000000ff
        /*03cc*/ 	.word	0x00000030
        /*03d0*/ 	.short	0x010a
        /*03d2*/ 	.byte	0x21
	.zero		1


	//   ....[43]....
        /*03d4*/ 	.word	0x00001d70
        /*03d8*/ 	.word	0x000000ff
        /*03dc*/ 	.word	0x00000030
        /*03e0*/ 	.short	0x010a
        /*03e2*/ 	.byte	0x05
	.zero		1


	//   ....[44]....
        /*03e4*/ 	.word	0x00001f50
        /*03e8*/ 	.word	0x000000ff
        /*03ec*/ 	.word	0x000000a8
        /*03f0*/ 	.short	0x0101
        /*03f2*/ 	.byte	0x0e
	.zero		1


	//   ....[45]....
        /*03f4*/ 	.word	0x00001f70
        /*03f8*/ 	.word	0x000000ff
        /*03fc*/ 	.word	0x00000030
        /*0400*/ 	.short	0x010a
        /*0402*/ 	.byte	0x04
	.zero		1


	//   ....[46]....
        /*0404*/ 	.word	0x00001ff0
        /*0408*/ 	.word	0x000000ff
        /*040c*/ 	.word	0x00000030
        /*0410*/ 	.short	0x010a
        /*0412*/ 	.byte	0x07
	.zero		1


	//   ....[47]....
        /*0414*/ 	.word	0x00002130
        /*0418*/ 	.word	0x000000ff
        /*041c*/ 	.word	0x00000030
        /*0420*/ 	.short	0x010a
        /*0422*/ 	.byte	0x04
	.zero		1


	//   ....[48]....
        /*0424*/ 	.word	0x000023e0
        /*0428*/ 	.word	0x00000003
        /*042c*/ 	.word	0x000000b0
        /*0430*/ 	.short	0x010a
        /*0432*/ 	.byte	0xff
	.zero		1


	//   ....[49]....
        /*0434*/ 	.word	0x00002530
        /*0438*/ 	.word	0x00000000
        /*043c*/ 	.word	0x00000000
        /*0440*/ 	.short	0x0101
        /*0442*/ 	.byte	0xff
	.zero		1


	//   ....[50]....
        /*0444*/ 	.word	0x00002ae0
        /*0448*/ 	.word	0x000000ff
        /*044c*/ 	.word	0x00000000
        /*0450*/ 	.short	0x010a
        /*0452*/ 	.byte	0x04
	.zero		1


	//   ....[51]....
        /*0454*/ 	.word	0x00002b70
        /*0458*/ 	.word	0x000000ff
        /*045c*/ 	.word	0x00000000
        /*0460*/ 	.short	0x010a
        /*0462*/ 	.byte	0x05
	.zero		1


	//   ....[52]....
        /*0464*/ 	.word	0x00002c00
        /*0468*/ 	.word	0x000000ff
        /*046c*/ 	.word	0x00000000
        /*0470*/ 	.short	0x010a
        /*0472*/ 	.byte	0x05
	.zero		1


	//   ....[53]....
        /*0474*/ 	.word	0x00002c90
        /*0478*/ 	.word	0x000000ff
        /*047c*/ 	.word	0x00000000
        /*0480*/ 	.short	0x010a
        /*0482*/ 	.byte	0x05
	.zero		1


	//   ....[54]....
        /*0484*/ 	.word	0x00002d20
        /*0488*/ 	.word	0x000000ff
        /*048c*/ 	.word	0x00000000
        /*0490*/ 	.short	0x010a
        /*0492*/ 	.byte	0x05
	.zero		1


	//   ....[55]....
        /*0494*/ 	.word	0x00002dc0
        /*0498*/ 	.word	0x00000000
        /*049c*/ 	.word	0x00000000
        /*04a0*/ 	.short	0x010a
        /*04a2*/ 	.byte	0xff
	.zero		1


	//   ....[56]....
        /*04a4*/ 	.word	0x00002ee0
        /*04a8*/ 	.word	0x00000002
        /*04ac*/ 	.word	0x00000110
        /*04b0*/ 	.short	0x010a
        /*04b2*/ 	.byte	0xff
	.zero		1


	//   ....[57]....
        /*04b4*/ 	.word	0x00002f50
        /*04b8*/ 	.word	0x00000002
        /*04bc*/ 	.word	0x00000000
        /*04c0*/ 	.short	0x0101
        /*04c2*/ 	.byte	0xff
	.zero		1


	//   ....[58]....
        /*04c4*/ 	.word	0x00002f70
        /*04c8*/ 	.word	0x000000ff
        /*04cc*/ 	.word	0x000000c0
        /*04d0*/ 	.short	0x010a
        /*04d2*/ 	.byte	0x04
	.zero		1


	//   ....[59]....
        /*04d4*/ 	.word	0x00003090
        /*04d8*/ 	.word	0x00000002
        /*04dc*/ 	.word	0x000000b0
        /*04e0*/ 	.short	0x010a
        /*04e2*/ 	.byte	0xff
	.zero		1


	//   ....[60]....
        /*04e4*/ 	.word	0x00003190
        /*04e8*/ 	.word	0x00000002
        /*04ec*/ 	.word	0x00000000
        /*04f0*/ 	.short	0x0101
        /*04f2*/ 	.byte	0xff
	.zero		1


	//   ....[61]....
        /*04f4*/ 	.word	0x00003220
        /*04f8*/ 	.word	0x000000ff
        /*04fc*/ 	.word	0x000000c0
        /*0500*/ 	.short	0x0106
        /*0502*/ 	.byte	0x04
	.zero		1


	//   ....[62]....
        /*0504*/ 	.word	0x00003240
        /*0508*/ 	.word	0x000000ff
        /*050c*/ 	.word	0x000000c0
        /*0510*/ 	.short	0x010a
        /*0512*/ 	.byte	0x04
	.zero		1


	//   ....[63]....
        /*0514*/ 	.word	0x000032d0
        /*0518*/ 	.word	0x000000ff
        /*051c*/ 	.word	0x000000c0
        /*0520*/ 	.short	0x0106
        /*0522*/ 	.byte	0x07
	.zero		1


	//   ....[64]....
        /*0524*/ 	.word	0x00003310
        /*0528*/ 	.word	0x00000000
        /*052c*/ 	.word	0x000000c0
        /*0530*/ 	.short	0x010a
        /*0532*/ 	.byte	0xff
	.zero		1


	//   ....[65]....
        /*0534*/ 	.word	0x00003550
        /*0538*/ 	.word	0x000000ff
        /*053c*/ 	.word	0x00000008
        /*0540*/ 	.short	0x010a
        /*0542*/ 	.byte	0x05
	.zero		1


	//   ....[66]....
        /*0544*/ 	.word	0x00003570
        /*0548*/ 	.word	0x000000ff
        /*054c*/ 	.word	0x00000008
        /*0550*/ 	.short	0x010a
        /*0552*/ 	.byte	0x05
	.zero		1


	//   ....[67]....
        /*0554*/ 	.word	0x00003700
        /*0558*/ 	.word	0x000000ff
        /*055c*/ 	.word	0x00000008
        /*0560*/ 	.short	0x010a
        /*0562*/ 	.byte	0x05
	.zero		1


	//   ....[68]....
        /*0564*/ 	.word	0x00003720
        /*0568*/ 	.word	0x000000ff
        /*056c*/ 	.word	0x00000008
        /*0570*/ 	.short	0x010a
        /*0572*/ 	.byte	0x05
	.zero		1


	//   ....[69]....
        /*0574*/ 	.word	0x000037e0
        /*0578*/ 	.word	0x000000ff
        /*057c*/ 	.word	0x00000000
        /*0580*/ 	.short	0x0101
        /*0582*/ 	.byte	0x04
	.zero		1


	//   ....[70]....
        /*0584*/ 	.word	0x00003ba0
        /*0588*/ 	.word	0x00000000
        /*058c*/ 	.word	0x000000b0
        /*0590*/ 	.short	0x010a
        /*0592*/ 	.byte	0xff
	.zero		1


	//   ....[71]....
        /*0594*/ 	.word	0x00003c60
        /*0598*/ 	.word	0x00000000
        /*059c*/ 	.word	0x00000000
        /*05a0*/ 	.short	0x0101
        /*05a2*/ 	.byte	0xff
	.zero		1


	//   ....[72]....
        /*05a4*/ 	.word	0x00003d20
        /*05a8*/ 	.word	0x000000ff
        /*05ac*/ 	.word	0x00000000
        /*05b0*/ 	.short	0x010a
        /*05b2*/ 	.byte	0x04
	.zero		1


	//   ....[73]....
        /*05b4*/ 	.word	0x00003d30
        /*05b8*/ 	.word	0x000000ff
        /*05bc*/ 	.word	0x000000f0
        /*05c0*/ 	.short	0x010a
        /*05c2*/ 	.byte	0x2e
	.zero		1


	//   ....[74]....
        /*05c4*/ 	.word	0x00003de0
        /*05c8*/ 	.word	0x000000ff
        /*05cc*/ 	.word	0x00000000
        /*05d0*/ 	.short	0x010a
        /*05d2*/ 	.byte	0x07
	.zero		1


	//   ....[75]....
        /*05d4*/ 	.word	0x00003f10
        /*05d8*/ 	.word	0x000000ff
        /*05dc*/ 	.word	0x00000000
        /*05e0*/ 	.short	0x010a
        /*05e2*/ 	.byte	0x04
	.zero		1


	//   ....[76]....
        /*05e4*/ 	.word	0x00004350
        /*05e8*/ 	.word	0x000000ff
        /*05ec*/ 	.word	0x00000000
        /*05f0*/ 	.short	0x010a
        /*05f2*/ 	.byte	0x04
	.zero		1


	//   ....[77]....
        /*05f4*/ 	.word	0x000043e0
        /*05f8*/ 	.word	0x000000ff
        /*05fc*/ 	.word	0x00000000
        /*0600*/ 	.short	0x010a
        /*0602*/ 	.byte	0x05
	.zero		1


	//   ....[78]....
        /*0604*/ 	.word	0x00004470
        /*0608*/ 	.word	0x000000ff
        /*060c*/ 	.word	0x00000000
        /*0610*/ 	.short	0x010a
        /*0612*/ 	.byte	0x05
	.zero		1


	//   ....[79]....
        /*0614*/ 	.word	0x00004510
        /*0618*/ 	.word	0x00000000
        /*061c*/ 	.word	0x00000000
        /*0620*/ 	.short	0x010a
        /*0622*/ 	.byte	0xff
	.zero		1


	//   ....[80]....
        /*0624*/ 	.word	0x00004550
        /*0628*/ 	.word	0x00000000
        /*062c*/ 	.word	0x00000000
        /*0630*/ 	.short	0x010a
        /*0632*/ 	.byte	0xff
	.zero		1


	//   ....[81]....
        /*0634*/ 	.word	0x000045c0
        /*0638*/ 	.word	0x000000ff
        /*063c*/ 	.word	0x00000000
        /*0640*/ 	.short	0x0101
        /*0642*/ 	.byte	0x04
	.zero		1


	//   ....[82]....
        /*0644*/ 	.word	0x00004600
        /*0648*/ 	.word	0x000000ff
        /*064c*/ 	.word	0x00000130
        /*0650*/ 	.short	0x010a
        /*0652*/ 	.byte	0x29
	.zero		1


	//   ....[83]....
        /*0654*/ 	.word	0x00004650
        /*0658*/ 	.word	0x000000ff
        /*065c*/ 	.word	0x00000000
        /*0660*/ 	.short	0x0101
        /*0662*/ 	.byte	0x04
	.zero		1


	//   ....[84]....
        /*0664*/ 	.word	0x00004b30
        /*0668*/ 	.word	0x00000008
        /*066c*/ 	.word	0x000000b0
        /*0670*/ 	.short	0x010a
        /*0672*/ 	.byte	0xff
	.zero		1


	//   ....[85]....
        /*0674*/ 	.word	0x00004ca0
        /*0678*/ 	.word	0x00000000
        /*067c*/ 	.word	0x00000000
        /*0680*/ 	.short	0x0101
        /*0682*/ 	.byte	0xff
	.zero		1


	//   ....[86]....
        /*0684*/ 	.word	0x00005180
        /*0688*/ 	.word	0x000000ff
        /*068c*/ 	.word	0x000000a8
        /*0690*/ 	.short	0x010a
        /*0692*/ 	.byte	0x15
	.zero		1


	//   ....[87]....
        /*0694*/ 	.word	0x00005310
        /*0698*/ 	.word	0x000000ff
        /*069c*/ 	.word	0x00000080
        /*06a0*/ 	.short	0x010a
        /*06a2*/ 	.byte	0x15
	.zero		1


	//   ....[88]....
        /*06a4*/ 	.word	0x000054e0
        /*06a8*/ 	.word	0x000000ff
        /*06ac*/ 	.word	0x00000060
        /*06b0*/ 	.short	0x010b
        /*06b2*/ 	.byte	0x15
	.zero		1


	//   ....[89]....
        /*06b4*/ 	.word	0x00005500
        /*06b8*/ 	.word	0x000000ff
        /*06bc*/ 	.word	0x00000000
        /*06c0*/ 	.short	0x0101
        /*06c2*/ 	.byte	0x04
	.zero		1


	//   ....[90]....
        /*06c4*/ 	.word	0x00005510
        /*06c8*/ 	.word	0x000000ff
        /*06cc*/ 	.word	0x00000088
        /*06d0*/ 	.short	0x010a
        /*06d2*/ 	.byte	0x15
	.zero		1


	//   ....[91]....
        /*06d4*/ 	.word	0x000056c0
        /*06d8*/ 	.word	0x000000ff
        /*06dc*/ 	.word	0x00000068
        /*06e0*/ 	.short	0x010b
        /*06e2*/ 	.byte	0x15
	.zero		1


	//   ....[92]....
        /*06e4*/ 	.word	0x000056e0
        /*06e8*/ 	.word	0x000000ff
        /*06ec*/ 	.word	0x00000000
        /*06f0*/ 	.short	0x0101
        /*06f2*/ 	.byte	0x04
	.zero		1


	//   ....[93]....
        /*06f4*/ 	.word	0x000056f0
        /*06f8*/ 	.word	0x000000ff
        /*06fc*/ 	.word	0x00000090
        /*0700*/ 	.short	0x010a
        /*0702*/ 	.byte	0x15
	.zero		1


	//   ....[94]....
        /*0704*/ 	.word	0x000058c0
        /*0708*/ 	.word	0x000000ff
        /*070c*/ 	.word	0x00000070
        /*0710*/ 	.short	0x010b
        /*0712*/ 	.byte	0x15
	.zero		1


	//   ....[95]....
        /*0714*/ 	.word	0x000058e0
        /*0718*/ 	.word	0x000000ff
        /*071c*/ 	.word	0x00000000
        /*0720*/ 	.short	0x0101
        /*0722*/ 	.byte	0x04
	.zero		1


	//   ....[96]....
        /*0724*/ 	.word	0x000058f0
        /*0728*/ 	.word	0x000000ff
        /*072c*/ 	.word	0x00000098
        /*0730*/ 	.short	0x010a
        /*0732*/ 	.byte	0x15
	.zero		1


	//   ....[97]....
        /*0734*/ 	.word	0x00005b40
        /*0738*/ 	.word	0x000000ff
        /*073c*/ 	.word	0x00000078
        /*0740*/ 	.short	0x010b
        /*0742*/ 	.byte	0x15
	.zero		1


	//   ....[98]....
        /*0744*/ 	.word	0x00005b50
        /*0748*/ 	.word	0x000000ff
        /*074c*/ 	.word	0x00000000
        /*0750*/ 	.short	0x0101
        /*0752*/ 	.byte	0x27
	.zero		1


	//   ....[99]....
        /*0754*/ 	.word	0x00005b80
        /*0758*/ 	.word	0x000000ff
        /*075c*/ 	.word	0x00000080
        /*0760*/ 	.short	0x010a
        /*0762*/ 	.byte	0x15
	.zero		1


	//   ....[100]....
        /*0764*/ 	.word	0x00005ba0
        /*0768*/ 	.word	0x000000ff
        /*076c*/ 	.word	0x00000088
        /*0770*/ 	.short	0x010a
        /*0772*/ 	.byte	0x15
	.zero		1


	//   ....[101]....
        /*0774*/ 	.word	0x00005bc0
        /*0778*/ 	.word	0x000000ff
        /*077c*/ 	.word	0x00000090
        /*0780*/ 	.short	0x010a
        /*0782*/ 	.byte	0x15
	.zero		1


	//   ....[102]....
        /*0784*/ 	.word	0x00005c00
        /*0788*/ 	.word	0x00000000
        /*078c*/ 	.word	0x00000098
        /*0790*/ 	.short	0x010a
        /*0792*/ 	.byte	0xff
	.zero		1


	//   ....[103]....
        /*0794*/ 	.word	0x00005f70
        /*0798*/ 	.word	0x00000003
        /*079c*/ 	.word	0x000000b0
        /*07a0*/ 	.short	0x010a
        /*07a2*/ 	.byte	0xff
	.zero		1


	//   ....[104]....
        /*07a4*/ 	.word	0x000060f0
        /*07a8*/ 	.word	0x00000000
        /*07ac*/ 	.word	0x00000000
        /*07b0*/ 	.short	0x0101
        /*07b2*/ 	.byte	0xff
	.zero		1


	//   ....[105]....
        /*07b4*/ 	.word	0x00006c60
        /*07b8*/ 	.word	0x000000ff
        /*07bc*/ 	.word	0x00000060
        /*07c0*/ 	.short	0x010a
        /*07c2*/ 	.byte	0x2b
	.zero		1


	//   ....[106]....
        /*07c4*/ 	.word	0x00006ca0
        /*07c8*/ 	.word	0x00000046
        /*07cc*/ 	.word	0x000000d0
        /*07d0*/ 	.short	0x010a
        /*07d2*/ 	.byte	0xff
	.zero		1


	//   ....[107]....
        /*07d4*/ 	.word	0x00006d90
        /*07d8*/ 	.word	0x000000ff
        /*07dc*/ 	.word	0x00000060
        /*07e0*/ 	.short	0x010a
        /*07e2*/ 	.byte	0x2b
	.zero		1


	//   ....[108]....
        /*07e4*/ 	.word	0x00006e80
        /*07e8*/ 	.word	0x00000046
        /*07ec*/ 	.word	0x000000d0
        /*07f0*/ 	.short	0x010a
        /*07f2*/ 	.byte	0xff
	.zero		1


	//   ....[109]....
        /*07f4*/ 	.word	0x000074a0
        /*07f8*/ 	.word	0x00000000
        /*07fc*/ 	.word	0x00000000
        /*0800*/ 	.short	0x0101
        /*0802*/ 	.byte	0xff
	.zero		1


	//   ....[110]....
        /*0804*/ 	.word	0x000074b0
        /*0808*/ 	.word	0x00000002
        /*080c*/ 	.word	0x00000060
        /*0810*/ 	.short	0x010a
        /*0812*/ 	.byte	0xff
	.zero		1


	//   ....[111]....
        /*0814*/ 	.word	0x00007590
        /*0818*/ 	.word	0x00000002
        /*081c*/ 	.word	0x00000060
        /*0820*/ 	.short	0x010a
        /*0822*/ 	.byte	0xff
	.zero		1


	//   ....[112]....
        /*0824*/ 	.word	0x00007c50
        /*0828*/ 	.word	0x00000010
        /*082c*/ 	.word	0x00000000
        /*0830*/ 	.short	0x0101
        /*0832*/ 	.byte	0xff
	.zero		1


	//   ....[113]....
        /*0834*/ 	.word	0x00007c70
        /*0838*/ 	.word	0x00000000
        /*083c*/ 	.word	0x00000060
        /*0840*/ 	.short	0x010a
        /*0842*/ 	.byte	0xff
	.zero		1


	//   ....[114]....
        /*0844*/ 	.word	0x00007d40
        /*0848*/ 	.word	0x00000000
        /*084c*/ 	.word	0x00000060
        /*0850*/ 	.short	0x010a
        /*0852*/ 	.byte	0xff
	.zero		1


	//   ....[115]....
        /*0854*/ 	.word	0x00008400
        /*0858*/ 	.word	0x00000010
        /*085c*/ 	.word	0x00000000
        /*0860*/ 	.short	0x0101
        /*0862*/ 	.byte	0xff
	.zero		1


	//   ....[116]....
        /*0864*/ 	.word	0x00008420
        /*0868*/ 	.word	0x00000000
        /*086c*/ 	.word	0x00000060
        /*0870*/ 	.short	0x010a
        /*0872*/ 	.byte	0xff
	.zero		1


	//   ....[117]....
        /*0874*/ 	.word	0x000084f0
        /*0878*/ 	.word	0x00000000
        /*087c*/ 	.word	0x00000060
        /*0880*/ 	.short	0x010a
        /*0882*/ 	.byte	0xff
	.zero		1


	//   ....[118]....
        /*0884*/ 	.word	0x00008760
        /*0888*/ 	.word	0x00000046
        /*088c*/ 	.word	0x00000000
        /*0890*/ 	.short	0x0101
        /*0892*/ 	.byte	0xff
	.zero		1


	//   ....[119]....
        /*0894*/ 	.word	0x00008c00
        /*0898*/ 	.word	0x00000000
        /*089c*/ 	.word	0x00000000
        /*08a0*/ 	.short	0x0101
        /*08a2*/ 	.byte	0xff
	.zero		1


	//   ....[120]....
        /*08a4*/ 	.word	0x00008e90
        /*08a8*/ 	.word	0x000000ff
        /*08ac*/ 	.word	0x00000000
        /*08b0*/ 	.short	0x0101
        /*08b2*/ 	.byte	0x04
	.zero		1


	//   ....[121]....
        /*08b4*/ 	.word	0x00008eb0
        /*08b8*/ 	.word	0x00000000
        /*08bc*/ 	.word	0x00000120
        /*08c0*/ 	.short	0x010a
        /*08c2*/ 	.byte	0xff
	.zero		1


	//   ....[122]....
        /*08c4*/ 	.word	0x00008f10
        /*08c8*/ 	.word	0x00000000
        /*08cc*/ 	.word	0x00000030
        /*08d0*/ 	.short	0x010a
        /*08d2*/ 	.byte	0xff
	.zero		1


	//   ....[123]....
        /*08d4*/ 	.word	0x00008f70
        /*08d8*/ 	.word	0x00000000
        /*08dc*/ 	.word	0x00000030
        /*08e0*/ 	.short	0x010a
        /*08e2*/ 	.byte	0xff
	.zero		1


	//   ....[124]....
        /*08e4*/ 	.word	0x00008fc0
        /*08e8*/ 	.word	0x00000003
        /*08ec*/ 	.word	0x000000b0
        /*08f0*/ 	.short	0x010a
        /*08f2*/ 	.byte	0xff
	.zero		1


	//   ....[125]....
        /*08f4*/ 	.word	0x00009020
        /*08f8*/ 	.word	0x00000000
        /*08fc*/ 	.word	0x00000000
        /*0900*/ 	.short	0x010a
        /*0902*/ 	.byte	0xff
	.zero		1


	//   ....[126]....
        /*0904*/ 	.word	0x00009080
        /*0908*/ 	.word	0x00000000
        /*090c*/ 	.word	0x00000000
        /*0910*/ 	.short	0x010a
        /*0912*/ 	.byte	0xff
	.zero		1


	//   ....[127]....
        /*0914*/ 	.word	0x000090e0
        /*0918*/ 	.word	0x00000000
        /*091c*/ 	.word	0x00000000
        /*0920*/ 	.short	0x010a
        /*0922*/ 	.byte	0xff
	.zero		1


	//   ....[128]....
        /*0924*/ 	.word	0x00009140
        /*0928*/ 	.word	0x00000000
        /*092c*/ 	.word	0x00000000
        /*0930*/ 	.short	0x010a
        /*0932*/ 	.byte	0xff
	.zero		1


	//   ....[129]....
        /*0934*/ 	.word	0x000091a0
        /*0938*/ 	.word	0x00000000
        /*093c*/ 	.word	0x00000000
        /*0940*/ 	.short	0x010a
        /*0942*/ 	.byte	0xff
	.zero		1


	//   ....[130]....
        /*0944*/ 	.word	0x000091f0
        /*0948*/ 	.word	0x00000002
        /*094c*/ 	.word	0x00000110
        /*0950*/ 	.short	0x010a
        /*0952*/ 	.byte	0xff
	.zero		1


	//   ....[131]....
        /*0954*/ 	.word	0x00009250
        /*0958*/ 	.word	0x00000002
        /*095c*/ 	.word	0x000000c0
        /*0960*/ 	.short	0x010a
        /*0962*/ 	.byte	0xff
	.zero		1


	//   ....[132]....
        /*0964*/ 	.word	0x000092a0
        /*0968*/ 	.word	0x00000002
        /*096c*/ 	.word	0x000000b0
        /*0970*/ 	.short	0x010a
        /*0972*/ 	.byte	0xff
	.zero		1


	//   ....[133]....
        /*0974*/ 	.word	0x00009300
        /*0978*/ 	.word	0x00000000
        /*097c*/ 	.word	0x000000c0
        /*0980*/ 	.short	0x010a
        /*0982*/ 	.byte	0xff
	.zero		1


	//   ....[134]....
        /*0984*/ 	.word	0x00009360
        /*0988*/ 	.word	0x00000005
        /*098c*/ 	.word	0x00000008
        /*0990*/ 	.short	0x010a
        /*0992*/ 	.byte	0xff
	.zero		1


	//   ....[135]....
        /*0994*/ 	.word	0x00009450
        /*0998*/ 	.word	0x00000000
        /*099c*/ 	.word	0x00000008
        /*09a0*/ 	.short	0x010a
        /*09a2*/ 	.byte	0xff
	.zero		1


	//   ....[136]....
        /*09a4*/ 	.word	0x000094a0
        /*09a8*/ 	.word	0x00000000
        /*09ac*/ 	.word	0x000000b0
        /*09b0*/ 	.short	0x010a
        /*09b2*/ 	.byte	0xff
	.zero		1


	//   ....[137]....
        /*09b4*/ 	.word	0x00009500
        /*09b8*/ 	.word	0x00000000
        /*09bc*/ 	.word	0x000000f0
        /*09c0*/ 	.short	0x010a
        /*09c2*/ 	.byte	0xff
	.zero		1


	//   ....[138]....
        /*09c4*/ 	.word	0x00009560
        /*09c8*/ 	.word	0x00000000
        /*09cc*/ 	.word	0x00000000
        /*09d0*/ 	.short	0x010a
        /*09d2*/ 	.byte	0xff
	.zero		1


	//   ....[139]....
        /*09d4*/ 	.word	0x000095c0
        /*09d8*/ 	.word	0x00000000
        /*09dc*/ 	.word	0x00000000
        /*09e0*/ 	.short	0x010a
        /*09e2*/ 	.byte	0xff
	.zero		1


	//   ....[140]....
        /*09e4*/ 	.word	0x00009620
        /*09e8*/ 	.word	0x00000000
        /*09ec*/ 	.word	0x00000000
        /*09f0*/ 	.short	0x010a
        /*09f2*/ 	.byte	0xff
	.zero		1


	//   ....[141]....
        /*09f4*/ 	.word	0x00009680
        /*09f8*/ 	.word	0x00000000
        /*09fc*/ 	.word	0x00000000
        /*0a00*/ 	.short	0x010a
        /*0a02*/ 	.byte	0xff
	.zero		1


	//   ....[142]....
        /*0a04*/ 	.word	0x000096e0
        /*0a08*/ 	.word	0x00000000
        /*0a0c*/ 	.word	0x00000130
        /*0a10*/ 	.short	0x010a
        /*0a12*/ 	.byte	0xff
	.zero		1


	//   ....[143]....
        /*0a14*/ 	.word	0x00009730
        /*0a18*/ 	.word	0x00000008
        /*0a1c*/ 	.word	0x000000b0
        /*0a20*/ 	.short	0x010a
        /*0a22*/ 	.byte	0xff
	.zero		1


	//   ....[144]....
        /*0a24*/ 	.word	0x00009790
        /*0a28*/ 	.word	0x00000000
        /*0a2c*/ 	.word	0x000000a8
        /*0a30*/ 	.short	0x010a
        /*0a32*/ 	.byte	0xff
	.zero		1


	//   ....[145]....
        /*0a34*/ 	.word	0x000097f0
        /*0a38*/ 	.word	0x00000000
        /*0a3c*/ 	.word	0x00000080
        /*0a40*/ 	.short	0x010a
        /*0a42*/ 	.byte	0xff
	.zero		1


	//   ....[146]....
        /*0a44*/ 	.word	0x00009850
        /*0a48*/ 	.word	0x00000000
        /*0a4c*/ 	.word	0x00000088
        /*0a50*/ 	.short	0x010a
        /*0a52*/ 	.byte	0xff
	.zero		1


	//   ....[147]....
        /*0a54*/ 	.word	0x000098b0
        /*0a58*/ 	.word	0x00000000
        /*0a5c*/ 	.word	0x00000090
        /*0a60*/ 	.short	0x010a
        /*0a62*/ 	.byte	0xff
	.zero		1


	//   ....[148]....
        /*0a64*/ 	.word	0x00009910
        /*0a68*/ 	.word	0x00000000
        /*0a6c*/ 	.word	0x00000098
        /*0a70*/ 	.short	0x010a
        /*0a72*/ 	.byte	0xff
	.zero		1


	//   ....[149]....
        /*0a74*/ 	.word	0x00009970
        /*0a78*/ 	.word	0x00000000
        /*0a7c*/ 	.word	0x00000080
        /*0a80*/ 	.short	0x010a
        /*0a82*/ 	.byte	0xff
	.zero		1


	//   ....[150]....
        /*0a84*/ 	.word	0x000099d0
        /*0a88*/ 	.word	0x00000000
        /*0a8c*/ 	.word	0x00000088
        /*0a90*/ 	.short	0x010a
        /*0a92*/ 	.byte	0xff
	.zero		1


	//   ....[151]....
        /*0a94*/ 	.word	0x00009a30
        /*0a98*/ 	.word	0x00000000
        /*0a9c*/ 	.word	0x00000090
        /*0aa0*/ 	.short	0x010a
        /*0aa2*/ 	.byte	0xff
	.zero		1


	//   ....[152]....
        /*0aa4*/ 	.word	0x00009a80
        /*0aa8*/ 	.word	0x00000003
        /*0aac*/ 	.word	0x000000b0
        /*0ab0*/ 	.short	0x010a
        /*0ab2*/ 	.byte	0xff
	.zero		1


	//   ....[153]....
        /*0ab4*/ 	.word	0x00009ae0
        /*0ab8*/ 	.word	0x00000002
        /*0abc*/ 	.word	0x00000060
        /*0ac0*/ 	.short	0x010a
        /*0ac2*/ 	.byte	0xff
	.zero		1


	//   ....[154]....
        /*0ac4*/ 	.word	0x00009b30
        /*0ac8*/ 	.word	0x00000046
        /*0acc*/ 	.word	0x000000d0
        /*0ad0*/ 	.short	0x010a
        /*0ad2*/ 	.byte	0xff
	.zero		1


	//   ....[155]....
        /*0ad4*/ 	.word	0x00009b80
        /*0ad8*/ 	.word	0x00000002
        /*0adc*/ 	.word	0x00000060
        /*0ae0*/ 	.short	0x010a
        /*0ae2*/ 	.byte	0xff
	.zero		1


	//   ....[156]....
        /*0ae4*/ 	.word	0x00009bd0
        /*0ae8*/ 	.word	0x00000000
        /*0aec*/ 	.word	0x00000060
        /*0af0*/ 	.short	0x010a
        /*0af2*/ 	.byte	0xff
	.zero		1


	//   ....[157]....
        /*0af4*/ 	.word	0x00009c20
        /*0af8*/ 	.word	0x00000000
        /*0afc*/ 	.word	0x00000060
        /*0b00*/ 	.short	0x010a
        /*0b02*/ 	.byte	0xff
	.zero		1


	//----- nvinfo : EIATTR_NUM_MBARRIERS
	.align		4
.L_47:
        /*0b04*/ 	.byte	0x03, 0x38
        /*0b06*/ 	.short	0x0027


	//----- nvinfo : EIATTR_EXIT_INSTR_OFFSETS
	.align		4
        /*0b08*/ 	.byte	0x04, 0x1c
        /*0b0a*/ 	.short	(.L_49 - .L_48)


	//   ....[0]....
.L_48:
        /*0b0c*/ 	.word	0x00002df0


	//   ....[1]....
        /*0b10*/ 	.word	0x000032e0


	//   ....[2]....
        /*0b14*/ 	.word	0x00003340


	//   ....[3]....
        /*0b18*/ 	.word	0x00004880


	//   ....[4]....
        /*0b1c*/ 	.word	0x00005c30


	//   ....[5]....
        /*0b20*/ 	.word	0x00005c70


	//   ....[6]....
        /*0b24*/ 	.word	0x00008d80


	//   ....[7]....
        /*0b28*/ 	.word	0x00008e00


	//   ....[8]....
        /*0b2c*/ 	.word	0x00008e30


	//   ....[9]....
        /*0b30*/ 	.word	0x00008ea0


	//----- nvinfo : EIATTR_MAX_THREADS
	.align		4
.L_49:
        /*0b34*/ 	.byte	0x04, 0x05
        /*0b36*/ 	.short	(.L_51 - .L_50)
.L_50:
        /*0b38*/ 	.word	0x00000100
        /*0b3c*/ 	.word	0x00000001
        /*0b40*/ 	.word	0x00000001


	//----- nvinfo : EIATTR_CRS_STACK_SIZE
	.align		4
.L_51:
        /*0b44*/ 	.byte	0x04, 0x1e
        /*0b46*/ 	.short	(.L_53 - .L_52)
.L_52:
        /*0b48*/ 	.word	0x00000000


	//----- nvinfo : EIATTR_CBANK_PARAM_SIZE
	.align		4
.L_53:
        /*0b4c*/ 	.byte	0x03, 0x19
        /*0b4e*/ 	.short	0x0800


	//----- nvinfo : EIATTR_PARAM_CBANK
	.align		4
        /*0b50*/ 	.byte	0x04, 0x0a
        /*0b52*/ 	.short	(.L_55 - .L_54)
	.align		4
.L_54:
        /*0b54*/ 	.word	index@(.nv.constant0._ZN7cutlass13device_kernelINS_4gemm6kernel13GemmUniversalIN4cute5tupleIJiiiiEEENS1_10collective13CollectiveMmaINS1_35MainloopSm100TmaUmmaWarpSpecializedILi6ELi2ELi4ENS5_IJNS4_1CILi4EEENSA_ILi1EEESC_EEEEENS5_IJNSA_ILi128EEESF_NSA_ILi64EEEEEEfNS5_IJlSC_lEEEfSI_NS4_8TiledMMAINS4_8MMA_AtomIJNS4_23SM100_MMA_TF32_2x1SM_SSINS_10tfloat32_tESM_fLi128ELi128ELNS4_4UMMA5MajorE0ELSO_0ELNSN_7ScaleInE0ELSP_0EEEEEENS4_6LayoutINS5_IJSC_SC_SC_EEENS5_IJNSA_ILi0EEESU_SU_EEEEENS5_IJNS4_10UnderscoreESX_SX_EEEEENS4_18SM100_TMA_2SM_LOADENS4_14ComposedLayoutINS4_7SwizzleILi3ELi4ELi3EEENS4_18smem_ptr_flag_bitsILi32EEENSS_INS5_IJNSA_ILi8EEENSA_ILi32EEEEEENS5_IJS17_SC_EEEEEEEvNS4_8identityENS4_28SM100_TMA_2SM_LOAD_MULTICASTES1B_vS1C_EENS_8epilogue10collective18CollectiveEpilogueINS1F_23Sm100TmaWarpSpecializedILi4ELi2ELi16ELb1ELb0EEEJNS5_IJSG_SF_SG_EEENS5_IJNSS_ISG_SC_EENSS_INS5_IJNSA_ILi16EEENSA_ILi2EEEEEENS5_IJSC_SG_EEEEEEEEfSI_fSI_NS1F_6fusion15FusionCallbacksIS1J_NS1S_17LinearCombinationIffffLNS_15FloatRoundStyleE2EEES1K_S1R_JEEENS4_5SM1004TMEM4LOAD26SM100_TMEM_LOAD_32dp32b16xENS4_13SM90_TMA_LOADENS11_INS12_ILi2ELi4ELi3EEES15_NSS_INS5_IJS16_S1M_EEENS5_IJS1M_SC_EEEEEEENS4_39AutoVectorizingCopyWithAssumedAlignmentILi128EEENS4_14SM90_TMA_STOREES27_S29_S29_EEEvvEEEEvNT_6ParamsE)
        /*0b58*/ 	.short	0x0380
        /*0b5a*/ 	.short	0x0800


	//----- nvinfo : EIATTR_SW_WAR
	.align		4
.L_55:
        /*0b5c*/ 	.byte	0x04, 0x36
        /*0b5e*/ 	.short	(.L_57 - .L_56)
.L_56:
        /*0b60*/ 	.word	0x00000008
.L_57:


//--------------------- .nv.callgraph             --------------------------
	.section	.nv.callgraph,"",@"SHT_CUDA_CALLGRAPH"
	.align	4
	.sectionentsize	8
	.align		4
        /*0000*/ 	.word	0x00000000
	.align		4
        /*0004*/ 	.word	0xffffffff
	.align		4
        /*0008*/ 	.word	index@(_ZN7cutlass13device_kernelINS_4gemm6kernel13GemmUniversalIN4cute5tupleIJiiiiEEENS1_10collective13CollectiveMmaINS1_35MainloopSm100TmaUmmaWarpSpecializedILi6ELi2ELi4ENS5_IJNS4_1CILi4EEENSA_ILi1EEESC_EEEEENS5_IJNSA_ILi128EEESF_NSA_ILi64EEEEEEfNS5_IJlSC_lEEEfSI_NS4_8TiledMMAINS4_8MMA_AtomIJNS4_23SM100_MMA_TF32_2x1SM_SSINS_10tfloat32_tESM_fLi128ELi128ELNS4_4UMMA5MajorE0ELSO_0ELNSN_7ScaleInE0ELSP_0EEEEEENS4_6LayoutINS5_IJSC_SC_SC_EEENS5_IJNSA_ILi0EEESU_SU_EEEEENS5_IJNS4_10UnderscoreESX_SX_EEEEENS4_18SM100_TMA_2SM_LOADENS4_14ComposedLayoutINS4_7SwizzleILi3ELi4ELi3EEENS4_18smem_ptr_flag_bitsILi32EEENSS_INS5_IJNSA_ILi8EEENSA_ILi32EEEEEENS5_IJS17_SC_EEEEEEEvNS4_8identityENS4_28SM100_TMA_2SM_LOAD_MULTICASTES1B_vS1C_EENS_8epilogue10collective18CollectiveEpilogueINS1F_23Sm100TmaWarpSpecializedILi4ELi2ELi16ELb1ELb0EEEJNS5_IJSG_SF_SG_EEENS5_IJNSS_ISG_SC_EENSS_INS5_IJNSA_ILi16EEENSA_ILi2EEEEEENS5_IJSC_SG_EEEEEEEEfSI_fSI_NS1F_6fusion15FusionCallbacksIS1J_NS1S_17LinearCombinationIffffLNS_15FloatRoundStyleE2EEES1K_S1R_JEEENS4_5SM1004TMEM4LOAD26SM100_TMEM_LOAD_32dp32b16xENS4_13SM90_TMA_LOADENS11_INS12_ILi2ELi4ELi3EEES15_NSS_INS5_IJS16_S1M_EEENS5_IJS1M_SC_EEEEEEENS4_39AutoVectorizingCopyWithAssumedAlignmentILi128EEENS4_14SM90_TMA_STOREES27_S29_S29_EEEvvEEEEvNT_6ParamsE)
	.align		4
        /*000c*/ 	.word	index@(__assertfail)
	.align		4
        /*0010*/ 	.word	0x00000000
	.align		4
        /*0014*/ 	.word	0xfffffffe
	.align		4
        /*0018*/ 	.word	0x00000000
	.align		4
        /*001c*/ 	.word	0xfffffffd
	.align		4
        /*0020*/ 	.word	0x00000000
	.align		4
        /*0024*/ 	.word	0xfffffffc


//--------------------- .nv.constant4             --------------------------
	.section	.nv.constant4,"a",@progbits
	.align	8
	.align		8
.nv.constant4:
        /*0000*/ 	.dword	__assertfail
	.align		8
        /*0008*/ 	.dword	__unnamed_1
	.align		8
        /*0010*/ 	.dword	__unnamed_2
	.align		8
        /*0018*/ 	.dword	_ZN40_INTERNAL_4367e078_4_k_cu_faa61d47_323304cuda3std3__45__cpo5beginE
	.align		8
        /*0020*/ 	.dword	_ZN40_INTERNAL_4367e078_4_k_cu_faa61d47_323304cuda3std3__45__cpo3endE
	.align		8
        /*0028*/ 	.dword	_ZN40_INTERNAL_4367e078_4_k_cu_faa61d47_323304cuda3std3__45__cpo6cbeginE
	.align		8
        /*0030*/ 	.dword	_ZN40_INTERNAL_4367e078_4_k_cu_faa61d47_323304cuda3std3__45__cpo4cendE
	.align		8
        /*0038*/ 	.dword	_ZN40_INTERNAL_4367e078_4_k_cu_faa61d47_323304cuda3std3__442_GLOBAL__N__4367e078_4_k_cu_faa61d47_323306ignoreE
	.align		8
        /*0040*/ 	.dword	_ZN40_INTERNAL_4367e078_4_k_cu_faa61d47_323304cuda3std3__419piecewise_constructE
	.align		8
        /*0048*/ 	.dword	_ZN40_INTERNAL_4367e078_4_k_cu_faa61d47_323304cuda3std3__48in_placeE
	.align		8
        /*0050*/ 	.dword	_ZN40_INTERNAL_4367e078_4_k_cu_faa61d47_323304cuda3std6ranges3__45__cpo4swapE
	.align		8
        /*0058*/ 	.dword	_ZN40_INTERNAL_4367e078_4_k_cu_faa61d47_323304cuda3std6ranges3__45__cpo9iter_moveE
	.align		8
        /*0060*/ 	.dword	_ZN40_INTERNAL_4367e078_4_k_cu_faa61d47_323304cute7productE
	.align		8
        /*0068*/ 	.dword	_ZN40_INTERNAL_4367e078_4_k_cu_faa61d47_323304cute1_E
	.align		8
        /*0070*/ 	.dword	$str$25
	.align		8
        /*0078*/ 	.dword	$str$26
	.align		8
        /*0080*/ 	.dword	$str$27
	.align		8
        /*0088*/ 	.dword	$str$28


//--------------------- .text._ZN7cutlass13device_kernelINS_4gemm6kernel13GemmUniversalIN4cute5tupleIJiiiiEEENS1_10collective13CollectiveMmaINS1_35MainloopSm100TmaUmmaWarpSpecializedILi6ELi2ELi4ENS5_IJNS4_1CILi4EEENSA_ILi1EEESC_EEEEENS5_IJNSA_ILi128EEESF_NSA_ILi64EEEEEEfNS5_IJlSC_lEEEfSI_NS4_8TiledMMAINS4_8MMA_AtomIJNS4_23SM100_MMA_TF32_2x1SM_SSINS_10tfloat32_tESM_fLi128ELi128ELNS4_4UMMA5MajorE0ELSO_0ELNSN_7ScaleInE0ELSP_0EEEEEENS4_6LayoutINS5_IJSC_SC_SC_EEENS5_IJNSA_ILi0EEESU_SU_EEEEENS5_IJNS4_10UnderscoreESX_SX_EEEEENS4_18SM100_TMA_2SM_LOADENS4_14ComposedLayoutINS4_7SwizzleILi3ELi4ELi3EEENS4_18smem_ptr_flag_bitsILi32EEENSS_INS5_IJNSA_ILi8EEENSA_ILi32EEEEEENS5_IJS17_SC_EEEEEEEvNS4_8identityENS4_28SM100_TMA_2SM_LOAD_MULTICASTES1B_vS1C_EENS_8epilogue10collective18CollectiveEpilogueINS1F_23Sm100TmaWarpSpecializedILi4ELi2ELi16ELb1ELb0EEEJNS5_IJSG_SF_SG_EEENS5_IJNSS_ISG_SC_EENSS_INS5_IJNSA_ILi16EEENSA_ILi2EEEEEENS5_IJSC_SG_EEEEEEEEfSI_fSI_NS1F_6fusion15FusionCallbacksIS1J_NS1S_17LinearCombinationIffffLNS_15FloatRoundStyleE2EEES1K_S1R_JEEENS4_5SM1004TMEM4LOAD26SM100_TMEM_LOAD_32dp32b16xENS4_13SM90_TMA_LOADENS11_INS12_ILi2ELi4ELi3EEES15_NSS_INS5_IJS16_S1M_EEENS5_IJS1M_SC_EEEEEEENS4_39AutoVectorizingCopyWithAssumedAlignmentILi128EEENS4_14SM90_TMA_STOREES27_S29_S29_EEEvvEEEEvNT_6ParamsE --------------------------
	.section	.text._ZN7cutlass13device_kernelINS_4gemm6kernel13GemmUniversalIN4cute5tupleIJiiiiEEENS1_10collective13CollectiveMmaINS1_35MainloopSm100TmaUmmaWarpSpecializedILi6ELi2ELi4ENS5_IJNS4_1CILi4EEENSA_ILi1EEESC_EEEEENS5_IJNSA_ILi128EEESF_NSA_ILi64EEEEEEfNS5_IJlSC_lEEEfSI_NS4_8TiledMMAINS4_8MMA_AtomIJNS4_23SM100_MMA_TF32_2x1SM_SSINS_10tfloat32_tESM_fLi128ELi128ELNS4_4UMMA5MajorE0ELSO_0ELNSN_7ScaleInE0ELSP_0EEEEEENS4_6LayoutINS5_IJSC_SC_SC_EEENS5_IJNSA_ILi0EEESU_SU_EEEEENS5_IJNS4_10UnderscoreESX_SX_EEEEENS4_18SM100_TMA_2SM_LOADENS4_14ComposedLayoutINS4_7SwizzleILi3ELi4ELi3EEENS4_18smem_ptr_flag_bitsILi32EEENSS_INS5_IJNSA_ILi8EEENSA_ILi32EEEEEENS5_IJS17_SC_EEEEEEEvNS4_8identityENS4_28SM100_TMA_2SM_LOAD_MULTICASTES1B_vS1C_EENS_8epilogue10collective18CollectiveEpilogueINS1F_23Sm100TmaWarpSpecializedILi4ELi2ELi16ELb1ELb0EEEJNS5_IJSG_SF_SG_EEENS5_IJNSS_ISG_SC_EENSS_INS5_IJNSA_ILi16EEENSA_ILi2EEEEEENS5_IJSC_SG_EEEEEEEEfSI_fSI_NS1F_6fusion15FusionCallbacksIS1J_NS1S_17LinearCombinationIffffLNS_15FloatRoundStyleE2EEES1K_S1R_JEEENS4_5SM1004TMEM4LOAD26SM100_TMEM_LOAD_32dp32b16xENS4_13SM90_TMA_LOADENS11_INS12_ILi2ELi4ELi3EEES15_NSS_INS5_IJS16_S1M_EEENS5_IJS1M_SC_EEEEEEENS4_39AutoVectorizingCopyWithAssumedAlignmentILi128EEENS4_14SM90_TMA_STOREES27_S29_S29_EEEvvEEEEvNT_6ParamsE,"ax",@progbits
	.align	128
.text._ZN7cutlass13device_kernelINS_4gemm6kernel13GemmUniversalIN4cute5tupleIJiiiiEEENS1_10collective13CollectiveMmaINS1_35MainloopSm100TmaUmmaWarpSpecializedILi6ELi2ELi4ENS5_IJNS4_1CILi4EEENSA_ILi1EEESC_EEEEENS5_IJNSA_ILi128EEESF_NSA_ILi64EEEEEEfNS5_IJlSC_lEEEfSI_NS4_8TiledMMAINS4_8MMA_AtomIJNS4_23SM100_MMA_TF32_2x1SM_SSINS_10tfloat32_tESM_fLi128ELi128ELNS4_4UMMA5MajorE0ELSO_0ELNSN_7ScaleInE0ELSP_0EEEEEENS4_6LayoutINS5_IJSC_SC_SC_EEENS5_IJNSA_ILi0EEESU_SU_EEEEENS5_IJNS4_10UnderscoreESX_SX_EEEEENS4_18SM100_TMA_2SM_LOADENS4_14ComposedLayoutINS4_7SwizzleILi3ELi4ELi3EEENS4_18smem_ptr_flag_bitsILi32EEENSS_INS5_IJNSA_ILi8EEENSA_ILi32EEEEEENS5_IJS17_SC_EEEEEEEvNS4_8identityENS4_28SM100_TMA_2SM_LOAD_MULTICASTES1B_vS1C_EENS_8epilogue10collective18CollectiveEpilogueINS1F_23Sm100TmaWarpSpecializedILi4ELi2ELi16ELb1ELb0EEEJNS5_IJSG_SF_SG_EEENS5_IJNSS_ISG_SC_EENSS_INS5_IJNSA_ILi16EEENSA_ILi2EEEEEENS5_IJSC_SG_EEEEEEEEfSI_fSI_NS1F_6fusion15FusionCallbacksIS1J_NS1S_17LinearCombinationIffffLNS_15FloatRoundStyleE2EEES1K_S1R_JEEENS4_5SM1004TMEM4LOAD26SM100_TMEM_LOAD_32dp32b16xENS4_13SM90_TMA_LOADENS11_INS12_ILi2ELi4ELi3EEES15_NSS_INS5_IJS16_S1M_EEENS5_IJS1M_SC_EEEEEEENS4_39AutoVectorizingCopyWithAssumedAlignmentILi128EEENS4_14SM90_TMA_STOREES27_S29_S29_EEEvvEEEEvNT_6ParamsE:
        .type           _ZN7cutlass13device_kernelINS_4gemm6kernel13GemmUniversalIN4cute5tupleIJiiiiEEENS1_10collective13CollectiveMmaINS1_35MainloopSm100TmaUmmaWarpSpecializedILi6ELi2ELi4ENS5_IJNS4_1CILi4EEENSA_ILi1EEESC_EEEEENS5_IJNSA_ILi128EEESF_NSA_ILi64EEEEEEfNS5_IJlSC_lEEEfSI_NS4_8TiledMMAINS4_8MMA_AtomIJNS4_23SM100_MMA_TF32_2x1SM_SSINS_10tfloat32_tESM_fLi128ELi128ELNS4_4UMMA5MajorE0ELSO_0ELNSN_7ScaleInE0ELSP_0EEEEEENS4_6LayoutINS5_IJSC_SC_SC_EEENS5_IJNSA_ILi0EEESU_SU_EEEEENS5_IJNS4_10UnderscoreESX_SX_EEEEENS4_18SM100_TMA_2SM_LOADENS4_14ComposedLayoutINS4_7SwizzleILi3ELi4ELi3EEENS4_18smem_ptr_flag_bitsILi32EEENSS_INS5_IJNSA_ILi8EEENSA_ILi32EEEEEENS5_IJS17_SC_EEEEEEEvNS4_8identityENS4_28SM100_TMA_2SM_LOAD_MULTICASTES1B_vS1C_EENS_8epilogue10collective18CollectiveEpilogueINS1F_23Sm100TmaWarpSpecializedILi4ELi2ELi16ELb1ELb0EEEJNS5_IJSG_SF_SG_EEENS5_IJNSS_ISG_SC_EENSS_INS5_IJNSA_ILi16EEENSA_ILi2EEEEEENS5_IJSC_SG_EEEEEEEEfSI_fSI_NS1F_6fusion15FusionCallbacksIS1J_NS1S_17LinearCombinationIffffLNS_15FloatRoundStyleE2EEES1K_S1R_JEEENS4_5SM1004TMEM4LOAD26SM100_TMEM_LOAD_32dp32b16xENS4_13SM90_TMA_LOADENS11_INS12_ILi2ELi4ELi3EEES15_NSS_INS5_IJS16_S1M_EEENS5_IJS1M_SC_EEEEEEENS4_39AutoVectorizingCopyWithAssumedAlignmentILi128EEENS4_14SM90_TMA_STOREES27_S29_S29_EEEvvEEEEvNT_6ParamsE,@function
        .size           _ZN7cutlass13device_kernelINS_4gemm6kernel13GemmUniversalIN4cute5tupleIJiiiiEEENS1_10collective13CollectiveMmaINS1_35MainloopSm100TmaUmmaWarpSpecializedILi6ELi2ELi4ENS5_IJNS4_1CILi4EEENSA_ILi1EEESC_EEEEENS5_IJNSA_ILi128EEESF_NSA_ILi64EEEEEEfNS5_IJlSC_lEEEfSI_NS4_8TiledMMAINS4_8MMA_AtomIJNS4_23SM100_MMA_TF32_2x1SM_SSINS_10tfloat32_tESM_fLi128ELi128ELNS4_4UMMA5MajorE0ELSO_0ELNSN_7ScaleInE0ELSP_0EEEEEENS4_6LayoutINS5_IJSC_SC_SC_EEENS5_IJNSA_ILi0EEESU_SU_EEEEENS5_IJNS4_10UnderscoreESX_SX_EEEEENS4_18SM100_TMA_2SM_LOADENS4_14ComposedLayoutINS4_7SwizzleILi3ELi4ELi3EEENS4_18smem_ptr_flag_bitsILi32EEENSS_INS5_IJNSA_ILi8EEENSA_ILi32EEEEEENS5_IJS17_SC_EEEEEEEvNS4_8identityENS4_28SM100_TMA_2SM_LOAD_MULTICASTES1B_vS1C_EENS_8epilogue10collective18CollectiveEpilogueINS1F_23Sm100TmaWarpSpecializedILi4ELi2ELi16ELb1ELb0EEEJNS5_IJSG_SF_SG_EEENS5_IJNSS_ISG_SC_EENSS_INS5_IJNSA_ILi16EEENSA_ILi2EEEEEENS5_IJSC_SG_EEEEEEEEfSI_fSI_NS1F_6fusion15FusionCallbacksIS1J_NS1S_17LinearCombinationIffffLNS_15FloatRoundStyleE2EEES1K_S1R_JEEENS4_5SM1004TMEM4LOAD26SM100_TMEM_LOAD_32dp32b16xENS4_13SM90_TMA_LOADENS11_INS12_ILi2ELi4ELi3EEES15_NSS_INS5_IJS16_S1M_EEENS5_IJS1M_SC_EEEEEEENS4_39AutoVectorizingCopyWithAssumedAlignmentILi128EEENS4_14SM90_TMA_STOREES27_S29_S29_EEEvvEEEEvNT_6ParamsE,(.L_x_205 - _ZN7cutlass13device_kernelINS_4gemm6kernel13GemmUniversalIN4cute5tupleIJiiiiEEENS1_10collective13CollectiveMmaINS1_35MainloopSm100TmaUmmaWarpSpecializedILi6ELi2ELi4ENS5_IJNS4_1CILi4EEENSA_ILi1EEESC_EEEEENS5_IJNSA_ILi128EEESF_NSA_ILi64EEEEEEfNS5_IJlSC_lEEEfSI_NS4_8TiledMMAINS4_8MMA_AtomIJNS4_23SM100_MMA_TF32_2x1SM_SSINS_10tfloat32_tESM_fLi128ELi128ELNS4_4UMMA5MajorE0ELSO_0ELNSN_7ScaleInE0ELSP_0EEEEEENS4_6LayoutINS5_IJSC_SC_SC_EEENS5_IJNSA_ILi0EEESU_SU_EEEEENS5_IJNS4_10UnderscoreESX_SX_EEEEENS4_18SM100_TMA_2SM_LOADENS4_14ComposedLayoutINS4_7SwizzleILi3ELi4ELi3EEENS4_18smem_ptr_flag_bitsILi32EEENSS_INS5_IJNSA_ILi8EEENSA_ILi32EEEEEENS5_IJS17_SC_EEEEEEEvNS4_8identityENS4_28SM100_TMA_2SM_LOAD_MULTICASTES1B_vS1C_EENS_8epilogue10collective18CollectiveEpilogueINS1F_23Sm100TmaWarpSpecializedILi4ELi2ELi16ELb1ELb0EEEJNS5_IJSG_SF_SG_EEENS5_IJNSS_ISG_SC_EENSS_INS5_IJNSA_ILi16EEENSA_ILi2EEEEEENS5_IJSC_SG_EEEEEEEEfSI_fSI_NS1F_6fusion15FusionCallbacksIS1J_NS1S_17LinearCombinationIffffLNS_15FloatRoundStyleE2EEES1K_S1R_JEEENS4_5SM1004TMEM4LOAD26SM100_TMEM_LOAD_32dp32b16xENS4_13SM90_TMA_LOADENS11_INS12_ILi2ELi4ELi3EEES15_NSS_INS5_IJS16_S1M_EEENS5_IJS1M_SC_EEEEEEENS4_39AutoVectorizingCopyWithAssumedAlignmentILi128EEENS4_14SM90_TMA_STOREES27_S29_S29_EEEvvEEEEvNT_6ParamsE)
        .other          _ZN7cutlass13device_kernelINS_4gemm6kernel13GemmUniversalIN4cute5tupleIJiiiiEEENS1_10collective13CollectiveMmaINS1_35MainloopSm100TmaUmmaWarpSpecializedILi6ELi2ELi4ENS5_IJNS4_1CILi4EEENSA_ILi1EEESC_EEEEENS5_IJNSA_ILi128EEESF_NSA_ILi64EEEEEEfNS5_IJlSC_lEEEfSI_NS4_8TiledMMAINS4_8MMA_AtomIJNS4_23SM100_MMA_TF32_2x1SM_SSINS_10tfloat32_tESM_fLi128ELi128ELNS4_4UMMA5MajorE0ELSO_0ELNSN_7ScaleInE0ELSP_0EEEEEENS4_6LayoutINS5_IJSC_SC_SC_EEENS5_IJNSA_ILi0EEESU_SU_EEEEENS5_IJNS4_10UnderscoreESX_SX_EEEEENS4_18SM100_TMA_2SM_LOADENS4_14ComposedLayoutINS4_7SwizzleILi3ELi4ELi3EEENS4_18smem_ptr_flag_bitsILi32EEENSS_INS5_IJNSA_ILi8EEENSA_ILi32EEEEEENS5_IJS17_SC_EEEEEEEvNS4_8identityENS4_28SM100_TMA_2SM_LOAD_MULTICASTES1B_vS1C_EENS_8epilogue10collective18CollectiveEpilogueINS1F_23Sm100TmaWarpSpecializedILi4ELi2ELi16ELb1ELb0EEEJNS5_IJSG_SF_SG_EEENS5_IJNSS_ISG_SC_EENSS_INS5_IJNSA_ILi16EEENSA_ILi2EEEEEENS5_IJSC_SG_EEEEEEEEfSI_fSI_NS1F_6fusion15FusionCallbacksIS1J_NS1S_17LinearCombinationIffffLNS_15FloatRoundStyleE2EEES1K_S1R_JEEENS4_5SM1004TMEM4LOAD26SM100_TMEM_LOAD_32dp32b16xENS4_13SM90_TMA_LOADENS11_INS12_ILi2ELi4ELi3EEES15_NSS_INS5_IJS16_S1M_EEENS5_IJS1M_SC_EEEEEEENS4_39AutoVectorizingCopyWithAssumedAlignmentILi128EEENS4_14SM90_TMA_STOREES27_S29_S29_EEEvvEEEEvNT_6ParamsE,@"STO_CUDA_ENTRY STV_DEFAULT"
_ZN7cutlass13device_kernelINS_4gemm6kernel13GemmUniversalIN4cute5tupleIJiiiiEEENS1_10collective13CollectiveMmaINS1_35MainloopSm100TmaUmmaWarpSpecializedILi6ELi2ELi4ENS5_IJNS4_1CILi4EEENSA_ILi1EEESC_EEEEENS5_IJNSA_ILi128EEESF_NSA_ILi64EEEEEEfNS5_IJlSC_lEEEfSI_NS4_8TiledMMAINS4_8MMA_AtomIJNS4_23SM100_MMA_TF32_2x1SM_SSINS_10tfloat32_tESM_fLi128ELi128ELNS4_4UMMA5MajorE0ELSO_0ELNSN_7ScaleInE0ELSP_0EEEEEENS4_6LayoutINS5_IJSC_SC_SC_EEENS5_IJNSA_ILi0EEESU_SU_EEEEENS5_IJNS4_10UnderscoreESX_SX_EEEEENS4_18SM100_TMA_2SM_LOADENS4_14ComposedLayoutINS4_7SwizzleILi3ELi4ELi3EEENS4_18smem_ptr_flag_bitsILi32EEENSS_INS5_IJNSA_ILi8EEENSA_ILi32EEEEEENS5_IJS17_SC_EEEEEEEvNS4_8identityENS4_28SM100_TMA_2SM_LOAD_MULTICASTES1B_vS1C_EENS_8epilogue10collective18CollectiveEpilogueINS1F_23Sm100TmaWarpSpecializedILi4ELi2ELi16ELb1ELb0EEEJNS5_IJSG_SF_SG_EEENS5_IJNSS_ISG_SC_EENSS_INS5_IJNSA_ILi16EEENSA_ILi2EEEEEENS5_IJSC_SG_EEEEEEEEfSI_fSI_NS1F_6fusion15FusionCallbacksIS1J_NS1S_17LinearCombinationIffffLNS_15FloatRoundStyleE2EEES1K_S1R_JEEENS4_5SM1004TMEM4LOAD26SM100_TMEM_LOAD_32dp32b16xENS4_13SM90_TMA_LOADENS11_INS12_ILi2ELi4ELi3EEES15_NSS_INS5_IJS16_S1M_EEENS5_IJS1M_SC_EEEEEEENS4_39AutoVectorizingCopyWithAssumedAlignmentILi128EEENS4_14SM90_TMA_STOREES27_S29_S29_EEEvvEEEEvNT_6ParamsE:
[----:B------:R-:W1:Y:S01]  /*0000*/  LDC R1, c[0x0][0x37c] ;  /* 0x0000df00ff017b82 */ /* 0x000e620000000800 */
[----:B------:R-:W2:Y:S01]  /*0010*/  S2R R65, SR_TID.X ;  /* 0x0000000000417919 */ /* 0x000ea20000002100 */
[----:B------:R-:W3:Y:S06]  /*0020*/  LDCU.64 UR8, c[0x0][0x890] ;  /* 0x00011200ff0877ac */ /* 0x000eec0008000a00 */
[----:B------:R-:W4:Y:S01]  /*0030*/  S2UR UR47, SR_CgaCtaId ;  /* 0x00000000002f79c3 */ /* 0x000f220000008800 */
[----:B------:R-:W-:Y:S02]  /*0040*/  PRMT R26, RZ, 0x7610, R26 ;  /* 0x00007610ff1a7816 */ /* 0x000fe4000000001a */
[----:B------:R-:W-:Y:S01]  /*0050*/  ELECT P1, URZ, PT ;  /* 0x0000000000ff782f */ /* 0x000fe20003820000 */
[----:B---3--:R-:W-:-:S04]  /*0060*/  UISETP.NE.U32.AND UP0, UPT, UR8, URZ, UPT ;  /* 0x000000ff0800728c */ /* 0x008fc8000bf05070 */
[----:B------:R-:W-:Y:S02]  /*0070*/  UISETP.NE.AND.EX UP0, UPT, UR9, URZ, UPT, UP0 ;  /* 0x000000ff0900728c */ /* 0x000fe4000bf05300 */
[----:B----4-:R-:W-:Y:S02]  /*0080*/  ULOP3.LUT UR68, UR47, 0x1, URZ, 0xc0, !UPT ;  /* 0x000000012f447892 */ /* 0x010fe4000f8ec0ff */
[----:B------:R-:W-:Y:S01]  /*0090*/  ULOP3.LUT UR69, UR47, 0x1, URZ, 0x3c, !UPT ;  /* 0x000000012f457892 */ /* 0x000fe2000f8e3cff */
[----:B--2---:R-:W-:-:S05]  /*00a0*/  SHF.R.U32.HI R52, RZ, 0x5, R65 ;  /* 0x00000005ff347819 */ /* 0x004fca0000011641 */
[----:B------:R-:W2:Y:S02]  /*00b0*/  SHFL.IDX PT, R0, R52, RZ, 0x1f ;  /* 0x00001fff34007589 */ /* 0x000ea400000e0000 */
[----:B--2---:R-:W-:Y:S01]  /*00c0*/  R2UR UR18, R0 ;  /* 0x00000000001272ca */ /* 0x004fe200000e0000 */
[----:B-1----:R-:W-:-:S14]  /*00d0*/  BRA.U UP0, `(.L_x_0) ;  /* 0x0000000100307547 */ /* 0x002fdc000b800000 */
[----:B------:R-:W1:Y:S02]  /*00e0*/  LDCU.64 UR4, c[0x0][0x888] ;  /* 0x00011100ff0477ac */ /* 0x000e640008000a00 */
[----:B-1----:R-:W-:-:S04]  /*00f0*/  UISETP.NE.U32.AND UP0, UPT, UR4, URZ, UPT ;  /* 0x000000ff0400728c */ /* 0x002fc8000bf05070 */
[----:B------:R-:W-:-:S09]  /*0100*/  UISETP.NE.AND.EX UP0, UPT, UR5, URZ, UPT, UP0 ;  /* 0x000000ff0500728c */ /* 0x000fd2000bf05300 */
[----:B------:R-:W-:Y:S05]  /*0110*/  BRA.U !UP0, `(.L_x_1) ;  /* 0x0000000108147547 */ /* 0x000fea000b800000 */
[----:B------:R-:W1:Y:S01]  /*0120*/  LDC.64 R2, c[0x0][0x888] ;  /* 0x00022200ff027b82 */ /* 0x000e620000000a00 */
[----:B------:R-:W1:Y:S02]  /*0130*/  LDCU.64 UR4, c[0x0][0x358] ;  /* 0x00006b00ff0477ac */ /* 0x000e640008000a00 */
[----:B-1----:R1:W5:Y:S01]  /*0140*/  LDG.E R27, desc[UR4][R2.64] ;  /* 0x00000004021b7981 */ /* 0x002362000c1e1900 */
[----:B------:R-:W-:Y:S01]  /*0150*/  HFMA2 R26, -RZ, RZ, 0, 5.9604644775390625e-08 ;  /* 0x00000001ff1a7431 */ /* 0x000fe200000001ff */
[----:B------:R-:W-:Y:S05]  /*0160*/  BRA `(.L_x_0) ;  /* 0x00000000000c7947 */ /* 0x000fea0003800000 */
.L_x_1:
[----:B------:R-:W1:Y:S01]  /*0170*/  LDCU UR4, c[0x0][0x880] ;  /* 0x00011000ff0477ac */ /* 0x000e620008000800 */
[----:B------:R-:W-:Y:S01]  /*0180*/  HFMA2 R26, -RZ, RZ, 0, 5.9604644775390625e-08 ;  /* 0x00000001ff1a7431 */ /* 0x000fe200000001ff */
[----:B-1----:R-:W-:-:S07]  /*0190*/  MOV R27, UR4 ;  /* 0x00000004001b7c02 */ /* 0x002fce0008000f00 */
.L_x_0:
[----:B------:R-:W2:Y:S02]  /*01a0*/  LDCU.64 UR4, c[0x0][0x8b0] ;  /* 0x00011600ff0477ac */ /* 0x000ea40008000a00 */
[----:B--2---:R-:W-:-:S04]  /*01b0*/  UISETP.NE.U32.AND UP0, UPT, UR4, URZ, UPT ;  /* 0x000000ff0400728c */ /* 0x004fc8000bf05070 */
[----:B------:R-:W-:-:S09]  /*01c0*/  UISETP.NE.AND.EX UP0, UPT, UR5, URZ, UPT, UP0 ;  /* 0x000000ff0500728c */ /* 0x000fd2000bf05300 */
[----:B------:R-:W-:Y:S05]  /*01d0*/  BRA.U UP0, `(.L_x_2) ;  /* 0x0000000100287547 */ /* 0x000fea000b800000 */
[----:B------:R-:W2:Y:S02]  /*01e0*/  LDCU.64 UR4, c[0x0][0x8a8] ;  /* 0x00011500ff0477ac */ /* 0x000ea40008000a00 */
[----:B--2---:R-:W-:-:S04]  /*01f0*/  UISETP.NE.U32.AND UP0, UPT, UR4, URZ, UPT ;  /* 0x000000ff0400728c */ /* 0x004fc8000bf05070 */
[----:B------:R-:W-:-:S09]  /*0200*/  UISETP.NE.AND.EX UP0, UPT, UR5, URZ, UPT, UP0 ;  /* 0x000000ff0500728c */ /* 0x000fd2000bf05300 */
[----:B------:R-:W-:Y:S05]  /*0210*/  BRA.U !UP0, `(.L_x_3) ;  /* 0x0000000108107547 */ /* 0x000fea000b800000 */
[----:B------:R-:W2:Y:S01]  /*0220*/  LDC.64 R24, c[0x0][0x8a8] ;  /* 0x00022a00ff187b82 */ /* 0x000ea20000000a00 */
[----:B------:R-:W2:Y:S02]  /*0230*/  LDCU.64 UR4, c[0x0][0x358] ;  /* 0x00006b00ff0477ac */ /* 0x000ea40008000a00 */
[----:B--2---:R2:W5:Y:S01]  /*0240*/  LDG.E R24, desc[UR4][R24.64] ;  /* 0x0000000418187981 */ /* 0x004562000c1e1900 */
[----:B------:R-:W-:Y:S05]  /*0250*/  BRA `(.L_x_2) ;  /* 0x0000000000087947 */ /* 0x000fea0003800000 */
.L_x_3:
[----:B------:R-:W2:Y:S02]  /*0260*/  LDCU UR4, c[0x0][0x8a0] ;  /* 0x00011400ff0477ac */ /* 0x000ea40008000800 */
[----:B--2---:R-:W-:Y:S02]  /*0270*/  MOV R24, UR4 ;  /* 0x0000000400187c02 */ /* 0x004fe40008000f00 */
.L_x_2:
[----:B------:R-:W-:Y:S01]  /*0280*/  IMAD.U32 R0, RZ, RZ, UR18 ;  /* 0x00000012ff007e24 */ /* 0x000fe2000f8e00ff */
[----:B------:R-:W-:Y:S04]  /*0290*/  BSSY.RECONVERGENT B0, `(.L_x_4) ;  /* 0x000000c000007945 */ /* 0x000fe80003800200 */
[C---:B------:R-:W-:Y:S02]  /*02a0*/  ISETP.NE.OR P2, PT, R0.reuse, 0x1, !P1 ;  /* 0x000000010000780c */ /* 0x040fe40004f45670 */
[----:B------:R-:W-:-:S11]  /*02b0*/  ISETP.NE.OR P0, PT, R0, 0x3, !P1 ;  /* 0x000000030000780c */ /* 0x000fd60004f05670 */
[----:B------:R-:W-:Y:S05]  /*02c0*/  @P2 BRA `(.L_x_5) ;  /* 0x0000000000202947 */ /* 0x000fea0003800000 */
[----:B------:R-:W3:Y:S02]  /*02d0*/  LDCU.64 UR4, c[0x0][0x348] ;  /* 0x00006900ff0477ac */ /* 0x000ee40008000a00 */
[----:B---3--:R-:W-:Y:S02]  /*02e0*/  UIADD3 UR6, UP1, UPT, UR4, 0x80, URZ ;  /* 0x0000008004067890 */ /* 0x008fe4000ff3e0ff */
[----:B------:R-:W-:Y:S02]  /*02f0*/  UIADD3 UR4, UP0, UPT, UR4, 0x180, URZ ;  /* 0x0000018004047890 */ /* 0x000fe4000ff1e0ff */
[----:B------:R-:W-:Y:S02]  /*0300*/  UIADD3.X UR7, UPT, UPT, URZ, UR5, URZ, UP1, !UPT ;  /* 0x00000005ff077290 */ /* 0x000fe40008ffe4ff */
[----:B------:R-:W-:-:S07]  /*0310*/  UIADD3.X UR5, UPT, UPT, URZ, UR5, URZ, UP0, !UPT ;  /* 0x00000005ff057290 */ /* 0x000fce00087fe4ff */
[----:B------:R3:W-:Y:S02]  /*0320*/  UTMACCTL.PF [UR6] ;  /* 0x00000000060079b9 */ /* 0x0007e40008040000 */
[----:B------:R3:W-:Y:S02]  /*0330*/  UTMACCTL.PF [UR4] ;  /* 0x00000000040079b9 */ /* 0x0007e40008040000 */
[----:B---3--:R-:W-:Y:S01]  /*0340*/  NOP ;  /* 0x0000000000007918 */ /* 0x008fe20000000000 */
.L_x_5:
[----:B------:R-:W-:Y:S05]  /*0350*/  BSYNC.RECONVERGENT B0 ;  /* 0x0000000000007941 */ /* 0x000fea0003800200 */
.L_x_4:
[----:B------:R-:W-:Y:S04]  /*0360*/  BSSY.RECONVERGENT B0, `(.L_x_6) ;  /* 0x000000a000007945 */ /* 0x000fe80003800200 */
        /* <DEDUP_REMOVED lines=9> */
.L_x_7:
[----:B------:R-:W-:Y:S05]  /*0400*/  BSYNC.RECONVERGENT B0 ;  /* 0x0000000000007941 */ /* 0x000fea0003800200 */
.L_x_6:
[----:B------:R-:W3:Y:S01]  /*0410*/  LDCU.64 UR4, c[0x0][0x888] ;  /* 0x00011100ff0477ac */ /* 0x000ee20008000a00 */
[----:B------:R-:W-:Y:S02]  /*0420*/  UISETP.EQ.U32.AND UP2, UPT, UR8, URZ, UPT ;  /* 0x000000ff0800728c */ /* 0x000fe4000bf42070 */
[----:B------:R-:W-:Y:S02]  /*0430*/  UPLOP3.LUT UP4, UPT, UPT, UPT, UPT, 0x80, 0x8 ;  /* 0x000000000008789c */ /* 0x000fe40003f8f070 */
[----:B---3--:R-:W-:-:S04]  /*0440*/  UISETP.NE.U32.AND UP0, UPT, UR4, URZ, UPT ;  /* 0x000000ff0400728c */ /* 0x008fc8000bf05070 */
[----:B------:R-:W-:-:S04]  /*0450*/  UISETP.NE.AND.EX UP1, UPT, UR5, URZ, UPT, UP0 ;  /* 0x000000ff0500728c */ /* 0x000fc8000bf25300 */
[----:B------:R-:W-:-:S04]  /*0460*/  UISETP.EQ.OR.EX UP3, UPT, UR9, URZ, !UP1, UP2 ;  /* 0x000000ff0900728c */ /* 0x000fc8000cf62720 */
[----:B------:R-:W-:-:S06]  /*0470*/  UP2UR UR4, UPR, URZ, 0x8 ;  /* 0x00000008ff047883 */ /* 0x000fcc0008000000 */
[----:B------:R-:W-:Y:S01]  /*0480*/  MOV R54, UR4 ;  /* 0x0000000400367c02 */ /* 0x000fe20008000f00 */
[----:B------:R-:W-:Y:S06]  /*0490*/  BRA.U !UP3, `(.L_x_8) ;  /* 0x000000010b207547 */ /* 0x000fec000b800000 */
[----:B------:R-:W-:Y:S01]  /*04a0*/  UISETP.NE.U32.AND UP2, UPT, UR8, URZ, UPT ;  /* 0x000000ff0800728c */ /* 0x000fe2000bf45070 */
[----:B-----5:R-:W-:Y:S01]  /*04b0*/  FSETP.NEU.AND P0, PT, R27, RZ, PT ;  /* 0x000000ff1b00720b */ /* 0x020fe20003f0d000 */
[----:B------:R-:W-:Y:S02]  /*04c0*/  USEL UR4, URZ, 0xffffffff, UP1 ;  /* 0xffffffffff047887 */ /* 0x000fe40008800000 */
[----:B------:R-:W-:-:S10]  /*04d0*/  UISETP.NE.AND.EX UP2, UPT, UR9, URZ, UPT, UP2 ;  /* 0x000000ff0900728c */ /* 0x000fd4000bf45320 */
[----:B------:R-:W-:Y:S01]  /*04e0*/  VOTEU.ANY UP0, P0 ;  /* 0x0000000000ff7886 */ /* 0x000fe20000000100 */
[----:B------:R-:W-:-:S04]  /*04f0*/  @!UP2 USEL UR4, URZ, 0xffffffff, UP0 ;  /* 0xffffffffff04a887 */ /* 0x000fc80008000000 */
[----:B------:R-:W-:-:S04]  /*0500*/  ULOP3.LUT UR4, UR4, 0x1, URZ, 0xc0, !UPT ;  /* 0x0000000104047892 */ /* 0x000fc8000f8ec0ff */
[----:B------:R-:W-:-:S11]  /*0510*/  UISETP.NE.U32.AND UP4, UPT, UR4, 0x1, UPT ;  /* 0x000000010400788c */ /* 0x000fd6000bf85070 */
.L_x_8:
[----:B------:R-:W3:Y:S01]  /*0520*/  SHFL.IDX PT, R0, R52, RZ, 0x1f ;  /* 0x00001fff34007589 */ /* 0x000ee200000e0000 */
[----:B------:R-:W-:-:S04]  /*0530*/  UISETP.NE.AND UP0, UPT, UR18, 0x2, UPT ;  /* 0x000000021200788c */ /* 0x000fc8000bf05270 */
[----:B------:R-:W-:Y:S02]  /*0540*/  UISETP.EQ.AND UP2, UPT, UR68, URZ, !UP0 ;  /* 0x000000ff4400728c */ /* 0x000fe4000c742270 */
[----:B------:R-:W-:-:S04]  /*0550*/  USEL UR53, URZ, 0x1, UP0 ;  /* 0x00000001ff357887 */ /* 0x000fc80008000000 */
[----:B------:R-:W-:Y:S02]  /*0560*/  PLOP3.LUT P3, PT, P1, PT, UP2, 0x80, 0x8 ;  /* 0x000000000008781c */ /* 0x000fe40000f6f028 */
[----:B---3--:R-:W-:-:S13]  /*0570*/  ISETP.NE.AND P0, PT, R0, RZ, PT ;  /* 0x000000ff0000720c */ /* 0x008fda0003f05270 */
[----:B------:R-:W-:Y:S05]  /*0580*/  @P0 BRA `(.L_x_9) ;  /* 0x0000000000640947 */ /* 0x000fea0003800000 */
[----:B------:R-:W-:Y:S01]  /*0590*/  UMOV UR4, 0x400 ;  /* 0x0000040000047882 */ /* 0x000fe20000000000 */
[----:B------:R-:W-:Y:S01]  /*05a0*/  UMOV UR8, 0x1 ;  /* 0x0000000100087882 */ /* 0x000fe20000000000 */
[----:B------:R-:W-:Y:S01]  /*05b0*/  UMOV UR6, 0x2 ;  /* 0x0000000200067882 */ /* 0x000fe20000000000 */
[----:B------:R-:W-:Y:S02]  /*05c0*/  ULEA UR4, UR47, UR4, 0x18 ;  /* 0x000000042f047291 */ /* 0x000fe4000f8ec0ff */
[----:B------:R-:W-:-:S04]  /*05d0*/  UIADD3 UR8, UPT, UPT, -UR8, 0x100000, URZ ;  /* 0x0010000008087890 */ /* 0x000fc8000fffe1ff */
[----:B------:R-:W-:Y:S02]  /*05e0*/  USHF.L.U32 UR9, UR8, 0xb, URZ ;  /* 0x0000000b08097899 */ /* 0x000fe400080006ff */
[----:B------:R-:W-:Y:S02]  /*05f0*/  USHF.L.U32 UR8, UR8, 0x1, URZ ;  /* 0x0000000108087899 */ /* 0x000fe400080006ff */
[----:B------:R-:W-:-:S04]  /*0600*/  UIADD3 UR6, UPT, UPT, -UR6, 0x100000, URZ ;  /* 0x0010000006067890 */ /* 0x000fc8000fffe1ff */
[----:B------:R-:W-:Y:S02]  /*0610*/  USHF.L.U32 UR7, UR6, 0xb, URZ ;  /* 0x0000000b06077899 */ /* 0x000fe400080006ff */
[----:B------:R-:W-:Y:S01]  /*0620*/  USHF.L.U32 UR6, UR6, 0x1, URZ ;  /* 0x0000000106067899 */ /* 0x000fe200080006ff */
[----:B------:R-:W-:Y:S01]  /*0630*/  ELECT P0, URZ, PT ;  /* 0x0000000000ff782f */ /* 0x000fe20003800000 */
[----:B------:R-:W3:Y:S02]  /*0640*/  FENCE.VIEW.ASYNC.S ;  /* 0x00000000000073c6 */ /* 0x000ee40000000000 */
[----:B---3--:R3:W4:Y:S08]  /*0650*/  SYNCS.EXCH.64 URZ, [UR4], UR8 ;  /* 0x0000000804ff75b2 */ /* 0x0087300008000100 */
[----:B------:R3:W1:Y:S01]  /*0660*/  SYNCS.EXCH.64 URZ, [UR4+0x30], UR6 ;  /* 0x0000300604ff75b2 */ /* 0x0006620008000100 */
        /* <DEDUP_REMOVED lines=10> */
[----:B------:R-:W-:Y:S01]  /*0710*/  NOP ;  /* 0x0000000000007918 */ /* 0x000fe20000000000 */
.L_x_9:
[----:B------:R-:W2:Y:S01]  /*0720*/  SHFL.IDX PT, R0, R52, RZ, 0x1f ;  /* 0x00001fff34007589 */ /* 0x000ea200000e0000 */
[----:B------:R-:W-:Y:S01]  /*0730*/  NOP ;  /* 0x0000000000007918 */ /* 0x000fe20000000000 */
[----:B--2---:R-:W-:-:S13]  /*0740*/  ISETP.NE.AND P0, PT, R0, 0x1, PT ;  /* 0x000000010000780c */ /* 0x004fda0003f05270 */
[----:B------:R-:W-:Y:S05]  /*0750*/  @P0 BRA `(.L_x_10) ;  /* 0x0000000000540947 */ /* 0x000fea0003800000 */
[----:B---3--:R-:W-:Y:S01]  /*0760*/  UMOV UR4, 0x400 ;  /* 0x0000040000047882 */ /* 0x008fe20000000000 */
        /* <DEDUP_REMOVED lines=10> */
[----:B------:R-:W2:Y:S02]  /*0810*/  FENCE.VIEW.ASYNC.S ;  /* 0x00000000000073c6 */ /* 0x000ea40000000000 */
[----:B--2---:R2:W3:Y:S08]  /*0820*/  SYNCS.EXCH.64 URZ, [UR4+0x60], UR8 ;  /* 0x0000600804ff75b2 */ /* 0x0044f00008000100 */
        /* <DEDUP_REMOVED lines=8> */
.L_x_10:
[----:B------:R-:W4:Y:S01]  /*08b0*/  SHFL.IDX PT, R0, R52, RZ, 0x1f ;  /* 0x00001fff34007589 */ /* 0x000f2200000e0000 */
[----:B------:R-:W-:Y:S01]  /*08c0*/  NOP ;  /* 0x0000000000007918 */ /* 0x000fe20000000000 */
[----:B----4-:R-:W-:-:S13]  /*08d0*/  ISETP.NE.AND P0, PT, R0, 0x3, PT ;  /* 0x000000030000780c */ /* 0x010fda0003f05270 */
[----:B------:R-:W-:Y:S05]  /*08e0*/  @P0 BRA `(.L_x_11) ;  /* 0x00000000002c0947 */ /* 0x000fea0003800000 */
[----:B--23--:R-:W-:Y:S01]  /*08f0*/  UMOV UR6, 0x400 ;  /* 0x0000040000067882 */ /* 0x00cfe20000000000 */
[----:B------:R-:W-:Y:S01]  /*0900*/  UMOV UR4, 0x20 ;  /* 0x0000002000047882 */ /* 0x000fe20000000000 */
[----:B------:R-:W-:Y:S02]  /*0910*/  ULEA UR6, UR47, UR6, 0x18 ;  /* 0x000000062f067291 */ /* 0x000fe4000f8ec0ff */
[----:B------:R-:W-:-:S04]  /*0920*/  UIADD3 UR4, UPT, UPT, -UR4, 0x100000, URZ ;  /* 0x0010000004047890 */ /* 0x000fc8000fffe1ff */
[----:B------:R-:W-:Y:S02]  /*0930*/  USHF.L.U32 UR5, UR4, 0xb, URZ ;  /* 0x0000000b04057899 */ /* 0x000fe400080006ff */
[----:B------:R-:W-:Y:S01]  /*0940*/  USHF.L.U32 UR4, UR4, 0x1, URZ ;  /* 0x0000000104047899 */ /* 0x000fe200080006ff */
[----:B------:R-:W-:Y:S01]  /*0950*/  ELECT P0, URZ, PT ;  /* 0x0000000000ff782f */ /* 0x000fe20003800000 */
[----:B------:R-:W2:Y:S10]  /*0960*/  FENCE.VIEW.ASYNC.S ;  /* 0x00000000000073c6 */ /* 0x000eb40000000000 */
[----:B--2---:R4:W2:Y:S01]  /*0970*/  SYNCS.EXCH.64 URZ, [UR6+0xa0], UR4 ;  /* 0x0000a00406ff75b2 */ /* 0x0048a20008000100 */
[----:B------:R4:W3:Y:S02]  /*0980*/  SYNCS.EXCH.64 URZ, [UR6+0xa8], UR4 ;  /* 0x0000a80406ff75b2 */ /* 0x0008e40008000100 */
[----:B----4-:R-:W-:Y:S01]  /*0990*/  NOP ;  /* 0x0000000000007918 */ /* 0x010fe20000000000 */
.L_x_11:
[----:B------:R-:W4:Y:S01]  /*09a0*/  SHFL.IDX PT, R0, R52, RZ, 0x1f ;  /* 0x00001fff34007589 */ /* 0x000f2200000e0000 */
[----:B------:R-:W-:Y:S01]  /*09b0*/  NOP ;  /* 0x0000000000007918 */ /* 0x000fe20000000000 */
[----:B----4-:R-:W-:-:S13]  /*09c0*/  ISETP.NE.AND P0, PT, R0, 0x4, PT ;  /* 0x000000040000780c */ /* 0x010fda0003f05270 */
[----:B------:R-:W-:Y:S05]  /*09d0*/  @P0 BRA `(.L_x_12) ;  /* 0x0000000000480947 */ /* 0x000fea0003800000 */
[----:B--23--:R-:W-:Y:S01]  /*09e0*/  UMOV UR4, 0x3a0 ;  /* 0x000003a000047882 */ /* 0x00cfe20000000000 */
[----:B------:R-:W-:Y:S01]  /*09f0*/  UMOV UR6, 0x400 ;  /* 0x0000040000067882 */ /* 0x000fe20000000000 */
[----:B------:R-:W-:Y:S01]  /*0a00*/  USEL UR4, UR4, 0x320, UP4 ;  /* 0x0000032004047887 */ /* 0x000fe2000a000000 */
        /* <DEDUP_REMOVED lines=10> */
[----:B--2---:R4:W2:Y:S08]  /*0ab0*/  SYNCS.EXCH.64 URZ, [UR6+0xb0], UR8 ;  /* 0x0000b00806ff75b2 */ /* 0x0048b00008000100 */
[----:B------:R4:W3:Y:S01]  /*0ac0*/  SYNCS.EXCH.64 URZ, [UR6+0xc0], UR4 ;  /* 0x0000c00406ff75b2 */ /* 0x0008e20008000100 */
[----:B------:R4:W1:Y:S01]  /*0ad0*/  SYNCS.EXCH.64 URZ, [UR6+0xb8], UR8 ;  /* 0x0000b80806ff75b2 */ /* 0x0008620008000100 */
[----:B------:R4:W1:Y:S02]  /*0ae0*/  SYNCS.EXCH.64 URZ, [UR6+0xc8], UR4 ;  /* 0x0000c80406ff75b2 */ /* 0x0008640008000100 */
[----:B----4-:R-:W-:Y:S01]  /*0af0*/  NOP ;  /* 0x0000000000007918 */ /* 0x010fe20000000000 */
.L_x_12:
[----:B------:R-:W4:Y:S01]  /*0b00*/  SHFL.IDX PT, R0, R52, RZ, 0x1f ;  /* 0x00001fff34007589 */ /* 0x000f2200000e0000 */
[----:B------:R-:W-:Y:S01]  /*0b10*/  NOP ;  /* 0x0000000000007918 */ /* 0x000fe20000000000 */
[----:B----4-:R-:W-:-:S13]  /*0b20*/  ISETP.NE.AND P0, PT, R0, 0x5, PT ;  /* 0x000000050000780c */ /* 0x010fda0003f05270 */
[----:B------:R-:W-:Y:S05]  /*0b30*/  @P0 BRA `(.L_x_13) ;  /* 0x0000000000540947 */ /* 0x000fea0003800000 */
[----:B--23--:R-:W-:Y:S01]  /*0b40*/  UMOV UR4, 0x400 ;  /* 0x0000040000047882 */ /* 0x00cfe20000000000 */
        /* <DEDUP_REMOVED lines=14> */
[----:B------:R4:W1:Y:S01]  /*0c30*/  SYNCS.EXCH.64 URZ, [UR4+0xf8], UR8 ;  /* 0x0000f80804ff75b2 */ /* 0x0008620008000100 */
[----:B------:R4:W1:Y:S01]  /*0c40*/  SYNCS.EXCH.64 URZ, [UR4+0xe0], UR6 ;  /* 0x0000e00604ff75b2 */ /* 0x0008620008000100 */
[----:B------:R4:W1:Y:S01]  /*0c50*/  SYNCS.EXCH.64 URZ, [UR4+0x100], UR8 ;  /* 0x0001000804ff75b2 */ /* 0x0008620008000100 */
[----:B------:R4:W1:Y:S01]  /*0c60*/  SYNCS.EXCH.64 URZ, [UR4+0xe8], UR6 ;  /* 0x0000e80604ff75b2 */ /* 0x0008620008000100 */
[----:B------:R4:W1:Y:S02]  /*0c70*/  SYNCS.EXCH.64 URZ, [UR4+0x108], UR8 ;  /* 0x0001080804ff75b2 */ /* 0x0008640008000100 */
[----:B----4-:R-:W-:Y:S01]  /*0c80*/  NOP ;  /* 0x0000000000007918 */ /* 0x010fe20000000000 */
.L_x_13:
[----:B------:R-:W4:Y:S01]  /*0c90*/  SHFL.IDX PT, R0, R52, RZ, 0x1f ;  /* 0x00001fff34007589 */ /* 0x000f2200000e0000 */
[----:B------:R-:W-:Y:S01]  /*0ca0*/  ISETP.NE.OR P1, PT, RZ, UR18, !P1 ;  /* 0x00000012ff007c0c */ /* 0x000fe2000cf25670 */
        /* <DEDUP_REMOVED lines=12> */
[----:B------:R4:W3:Y:S01]  /*0d70*/  SYNCS.EXCH.64 URZ, [UR4+0x120], UR6 ;  /* 0x0001200604ff75b2 */ /* 0x0008e20008000100 */
[----:B------:R4:W1:Y:S01]  /*0d80*/  SYNCS.EXCH.64 URZ, [UR4+0x118], UR6 ;  /* 0x0001180604ff75b2 */ /* 0x0008620008000100 */
[----:B------:R4:W1:Y:S02]  /*0d90*/  SYNCS.EXCH.64 URZ, [UR4+0x128], UR6 ;  /* 0x0001280604ff75b2 */ /* 0x0008640008000100 */
[----:B----4-:R-:W-:Y:S01]  /*0da0*/  NOP ;  /* 0x0000000000007918 */ /* 0x010fe20000000000 */
.L_x_14:
[----:B------:R-:W-:Y:S01]  /*0db0*/  VOTEU.ALL UP0, P1 ;  /* 0x0000000000ff7886 */ /* 0x000fe20000800000 */
[----:B--23--:R-:W-:Y:S01]  /*0dc0*/  UMOV UR4, 0x20 ;  /* 0x0000002000047882 */ /* 0x00cfe20000000000 */
[----:B------:R-:W2:Y:S01]  /*0dd0*/  LDCU UR7, c[0x0][0x36c] ;  /* 0x00006d80ff0777ac */ /* 0x000ea20008000800 */
[----:B------:R-:W-:Y:S01]  /*0de0*/  NOP ;  /* 0x0000000000007918 */ /* 0x000fe20000000000 */
[----:B------:R-:W-:Y:S01]  /*0df0*/  LOP3.LUT R0, R65, 0x1f, RZ, 0xc0, !PT ;  /* 0x0000001f41007812 */ /* 0x000fe200078ec0ff */
[----:B------:R-:W-:Y:S01]  /*0e00*/  @!UP0 UMOV UR6, 0x400 ;  /* 0x0000040000068882 */ /* 0x000fe20000000000 */
[----:B------:R-:W-:-:S04]  /*0e10*/  @!UP0 UIADD3 UR4, UPT, UPT, -UR4, 0x100000, URZ ;  /* 0x0010000004048890 */ /* 0x000fc8000fffe1ff */
[----:B------:R-:W-:Y:S02]  /*0e20*/  @!UP0 USHF.L.U32 UR5, UR4, 0xb, URZ ;  /* 0x0000000b04058899 */ /* 0x000fe400080006ff */
[----:B------:R-:W-:Y:S02]  /*0e30*/  @!UP0 USHF.L.U32 UR4, UR4, 0x1, URZ ;  /* 0x0000000104048899 */ /* 0x000fe400080006ff */
[----:B------:R-:W-:Y:S01]  /*0e40*/  @!UP0 ULEA UR6, UR47, UR6, 0x18 ;  /* 0x000000062f068291 */ /* 0x000fe2000f8ec0ff */
[----:B------:R-:W-:Y:S01]  /*0e50*/  VOTEU.ALL UP0, P1 ;  /* 0x0000000000ff7886 */ /* 0x000fe20000800000 */
[----:B------:R-:W-:Y:S02]  /*0e60*/  UISETP.NE.AND UP5, UPT, UR18, URZ, UPT ;  /* 0x000000ff1200728c */ /* 0x000fe4000bfa5270 */
[----:B--2---:R-:W-:Y:S01]  /*0e70*/  UISETP.EQ.U32.AND UP6, UPT, UR7, 0x1, UPT ;  /* 0x000000010700788c */ /* 0x004fe2000bfc2070 */
[----:B------:R-:W2:Y:S07]  /*0e80*/  FENCE.VIEW.ASYNC.S ;  /* 0x00000000000073c6 */ /* 0x000eae0000000000 */
[----:B--2---:R2:W3:Y:S01]  /*0e90*/  @!UP0 SYNCS.EXCH.64 URZ, [UR6+0x130], UR4 ;  /* 0x0001300406ff85b2 */ /* 0x0044e20008000100 */
[----:B------:R-:W-:Y:S05]  /*0ea0*/  BRA.U !UP6, `(.L_x_15) ;  /* 0x000000010e087547 */ /* 0x000fea000b800000 */
[----:B-1-3--:R-:W-:Y:S01]  /*0eb0*/  UCGABAR_ARV ;  /* 0x00000000000079c7 */ /* 0x00afe20008000000 */
[----:B------:R-:W-:Y:S05]  /*0ec0*/  BRA `(.L_x_16) ;  /* 0x0000000000047947 */ /* 0x000fea0003800000 */
.L_x_15:
[----:B-1-3--:R-:W-:Y:S01]  /*0ed0*/  NOP ;  /* 0x0000000000007918 */ /* 0x00afe20000000000 */
.L_x_16:
[----:B------:R-:W1:Y:S01]  /*0ee0*/  S2UR UR27, SR_CTAID.X ;  /* 0x00000000001b79c3 */ /* 0x000e620000002500 */
[----:B------:R-:W-:-:S05]  /*0ef0*/  CS2R.32 R53, SR_CgaSize ;  /* 0x0000000000357805 */ /* 0x000fca0000008a00 */
[----:B------:R-:W-:-:S05]  /*0f00*/  IMAD R53, R53, -0xa0, RZ ;  /* 0xffffff6035357824 */ /* 0x000fca00078e02ff */
[----:B--2---:R-:W-:-:S14]  /*0f10*/  R2UR UR5, R53 ;  /* 0x00000000350572ca */ /* 0x004fdc00000e0000 */
[----:B------:R-:W2:Y:S01]  /*0f20*/  LDCU UR5, c[0x0][UR5+0x2b0] ;  /* 0x00005600050577ac */ /* 0x000ea20008000800 */
[----:B------:R-:W-:-:S05]  /*0f30*/  CS2R.32 R53, SR_CgaSize ;  /* 0x0000000000357805 */ /* 0x000fca0000008a00 */
[----:B------:R-:W-:-:S05]  /*0f40*/  IMAD R53, R53, -0xa0, RZ ;  /* 0xffffff6035357824 */ /* 0x000fca00078e02ff */
[----:B------:R-:W-:-:S14]  /*0f50*/  R2UR UR4, R53 ;  /* 0x00000000350472ca */ /* 0x000fdc00000e0000 */
[----:B------:R-:W3:Y:S01]  /*0f60*/  LDCU UR4, c[0x0][UR4+0x2b4] ;  /* 0x00005680040477ac */ /* 0x000ee20008000800 */
[----:B------:R-:W4:Y:S01]  /*0f70*/  S2UR UR26, SR_CTAID.Y ;  /* 0x00000000001a79c3 */ /* 0x000f220000002600 */
[----:B------:R-:W-:-:S05]  /*0f80*/  CS2R.32 R53, SR_CgaSize ;  /* 0x0000000000357805 */ /* 0x000fca0000008a00 */
[----:B------:R-:W-:-:S05]  /*0f90*/  IMAD R53, R53, -0xa0, RZ ;  /* 0xffffff6035357824 */ /* 0x000fca00078e02ff */
[----:B------:R-:W-:-:S14]  /*0fa0*/  R2UR UR7, R53 ;  /* 0x00000000350772ca */ /* 0x000fdc00000e0000 */
[----:B------:R-:W3:Y:S01]  /*0fb0*/  LDCU UR7, c[0x0][UR7+0x2a4] ;  /* 0x00005480070777ac */ /* 0x000ee20008000800 */
[----:B------:R-:W-:-:S05]  /*0fc0*/  CS2R.32 R53, SR_CgaSize ;  /* 0x0000000000357805 */ /* 0x000fca0000008a00 */
[----:B------:R-:W-:-:S05]  /*0fd0*/  IMAD R53, R53, -0xa0, RZ ;  /* 0xffffff6035357824 */ /* 0x000fca00078e02ff */
[----:B------:R-:W-:-:S14]  /*0fe0*/  R2UR UR63, R53 ;  /* 0x00000000353f72ca */ /* 0x000fdc00000e0000 */
[----:B------:R-:W3:Y:S01]  /*0ff0*/  LDCU UR63, c[0x0][UR63+0x2a0] ;  /* 0x000054003f3f77ac */ /* 0x000ee20008000800 */
[----:B------:R-:W-:Y:S01]  /*1000*/  UISETP.GT.U32.AND UP0, UPT, UR68, 0xffff, UPT ;  /* 0x0000ffff4400788c */ /* 0x000fe2000bf04070 */
[----:B------:R-:W3:Y:S01]  /*1010*/  LDCU UR19, c[0x0][0xb24] ;  /* 0x00016480ff1377ac */ /* 0x000ee20008000800 */
[----:B------:R-:W3:Y:S01]  /*1020*/  LDCU UR45, c[0x0][0xb24] ;  /* 0x00016480ff2d77ac */ /* 0x000ee20008000800 */
[----:B-1----:R-:W-:Y:S01]  /*1030*/  I2FP.F32.U32 R3, UR27 ;  /* 0x0000001b00037c45 */ /* 0x002fe20008201000 */
[----:B------:R-:W1:Y:S04]  /*1040*/  LDCU UR22, c[0x0][0xb30] ;  /* 0x00016600ff1677ac */ /* 0x000e680008000800 */
[----:B--2---:R-:W-:Y:S01]  /*1050*/  FMUL R3, R3, UR5 ;  /* 0x0000000503037c20 */ /* 0x004fe20008400000 */
[----:B------:R-:W-:Y:S01]  /*1060*/  USHF.L.U32 UR30, UR47, 0x9, URZ ;  /* 0x000000092f1e7899 */ /* 0x000fe200080006ff */
[----:B----4-:R-:W-:Y:S01]  /*1070*/  I2FP.F32.U32 R2, UR26 ;  /* 0x0000001a00027c45 */ /* 0x010fe20008201000 */
[----:B------:R-:W-:-:S03]  /*1080*/  USHF.L.U32 UR54, UR27, 0x6, URZ ;  /* 0x000000061b367899 */ /* 0x000fc600080006ff */
[----:B------:R-:W2:Y:S01]  /*1090*/  F2I.U32.TRUNC.NTZ R3, R3 ;  /* 0x0000000300037305 */ /* 0x000ea2000020f000 */
[----:B------:R-:W-:Y:S01]  /*10a0*/  USEL UR29, UR68, 0xffff, !UP0 ;  /* 0x0000ffff441d7887 */ /* 0x000fe2000c000000 */
[----:B---3--:R-:W-:-:S06]  /*10b0*/  FMUL R2, R2, UR4 ;  /* 0x0000000402027c20 */ /* 0x008fcc0008400000 */
[----:B------:R-:W3:Y:S01]  /*10c0*/  F2I.U32.TRUNC.NTZ R2, R2 ;  /* 0x0000000200027305 */ /* 0x000ee2000020f000 */
[----:B--2---:R-:W-:Y:S02]  /*10d0*/  R2UR UR4, R3 ;  /* 0x00000000030472ca */ /* 0x004fe400000e0000 */
[----:B------:R-:W-:Y:S02]  /*10e0*/  PRMT R3, RZ, 0x7610, R3 ;  /* 0x00007610ff037816 */ /* 0x000fe40000000003 */
[----:B---3--:R-:W-:Y:S02]  /*10f0*/  R2UR UR6, R2 ;  /* 0x00000000020672ca */ /* 0x008fe400000e0000 */
[----:B------:R-:W-:-:S07]  /*1100*/  PRMT R2, RZ, 0x7610, R2 ;  /* 0x00007610ff027816 */ /* 0x000fce0000000002 */
[----:B------:R-:W-:-:S04]  /*1110*/  UIADD3 UR5, UPT, UPT, -UR4, URZ, URZ ;  /* 0x000000ff04057290 */ /* 0x000fc8000fffe1ff */
[----:B------:R-:W-:Y:S02]  /*1120*/  UIMAD UR63, UR63, UR5, UR27 ;  /* 0x000000053f3f72a4 */ /* 0x000fe4000f8e021b */
[----:B------:R-:W-:-:S04]  /*1130*/  UIADD3 UR4, UPT, UPT, -UR6, URZ, URZ ;  /* 0x000000ff06047290 */ /* 0x000fc8000fffe1ff */
[----:B------:R-:W-:-:S06]  /*1140*/  UIMAD UR4, UR7, UR4, UR26 ;  /* 0x00000004070472a4 */ /* 0x000fcc000f8e021a */
[----:B------:R-:W-:Y:S01]  /*1150*/  IMAD.U32 R53, RZ, RZ, UR4 ;  /* 0x00000004ff357e24 */ /* 0x000fe2000f8e00ff */
[----:B-1----:R-:W-:Y:S06]  /*1160*/  BRA.U UP5, `(.L_x_17) ;  /* 0x0000000105407547 */ /* 0x002fec000b800000 */
[----:B------:R-:W-:Y:S01]  /*1170*/  R2UR UR4, R53 ;  /* 0x00000000350472ca */ /* 0x000fe200000e0000 */
[----:B------:R-:W-:-:S12]  /*1180*/  ULOP3.LUT UR7, UR63, 0xfffffffe, URZ, 0xc0, !UPT ;  /* 0xfffffffe3f077892 */ /* 0x000fd8000f8ec0ff */
[----:B------:R-:W-:Y:S02]  /*1190*/  UISETP.NE.AND UP0, UPT, UR4, URZ, UPT ;  /* 0x000000ff0400728c */ /* 0x000fe4000bf05270 */
[----:B------:R-:W-:Y:S02]  /*11a0*/  ULOP3.LUT UR4, UR63, 0x2, URZ, 0x3c, !UPT ;  /* 0x000000023f047892 */ /* 0x000fe4000f8e3cff */
[----:B------:R-:W-:Y:S02]  /*11b0*/  UISETP.GT.U32.AND UP2, UPT, UR63, 0x1, UP0 ;  /* 0x000000013f00788c */ /* 0x000fe40008744070 */
[----:B------:R-:W-:Y:S02]  /*11c0*/  UISETP.GT.U32.AND UP0, UPT, UR4, 0x1, UP0 ;  /* 0x000000010400788c */ /* 0x000fe40008704070 */
[----:B------:R-:W-:Y:S02]  /*11d0*/  USEL UR5, URZ, 0x2, UP2 ;  /* 0x00000002ff057887 */ /* 0x000fe40009000000 */
[----:B------:R-:W-:-:S02]  /*11e0*/  USEL UR6, URZ, 0x1, UP2 ;  /* 0x00000001ff067887 */ /* 0x000fc40009000000 */
[----:B------:R-:W-:Y:S02]  /*11f0*/  USEL UR4, URZ, 0x4, UP0 ;  /* 0x00000004ff047887 */ /* 0x000fe40008000000 */
[----:B------:R-:W-:Y:S02]  /*1200*/  USEL UR8, URZ, 0x8, UP0 ;  /* 0x00000008ff087887 */ /* 0x000fe40008000000 */
[----:B------:R-:W-:-:S03]  /*1210*/  UIADD3 UR4, UPT, UPT, UR4, UR5, UR6 ;  /* 0x0000000504047290 */ /* 0x000fc6000fffe006 */
[----:B------:R-:W-:Y:S01]  /*1220*/  UMOV UR5, 0x3 ;  /* 0x0000000300057882 */ /* 0x000fe20000000000 */
[----:B------:R-:W-:Y:S02]  /*1230*/  UIADD3 UR4, UPT, UPT, UR4, UR8, URZ ;  /* 0x0000000804047290 */ /* 0x000fe4000fffe0ff */
[----:B------:R-:W-:-:S04]  /*1240*/  USHF.L.U32 UR5, UR5, UR7, URZ ;  /* 0x0000000705057299 */ /* 0x000fc800080006ff */
[----:B------:R-:W-:Y:S02]  /*1250*/  MOV R3, UR4 ;  /* 0x0000000400037c02 */ /* 0x000fe40008000f00 */
[----:B------:R-:W-:-:S07]  /*1260*/  IMAD.U32 R2, RZ, RZ, UR5 ;  /* 0x00000005ff027e24 */ /* 0x000fce000f8e00ff */
.L_x_17:
[----:B------:R-:W1:Y:S01]  /*1270*/  S2UR UR36, SR_CTAID.Z ;  /* 0x00000000002479c3 */ /* 0x000e620000002700 */
[----:B------:R-:W-:Y:S01]  /*1280*/  UISETP.GE.AND UP0, UPT, UR19, 0x1, UPT ;  /* 0x000000011300788c */ /* 0x000fe2000bf06270 */
[----:B------:R-:W-:-:S08]  /*1290*/  UMOV UR23, 0x5 ;  /* 0x0000000500177882 */ /* 0x000fd00000000000 */
[----:B------:R-:W-:Y:S05]  /*12a0*/  BRA.U !UP0, `(.L_x_18) ;  /* 0x0000000108d07547 */ /* 0x000fea000b800000 */
[----:B------:R-:W2:Y:S01]  /*12b0*/  LDCU.128 UR12, c[0x0][0xb10] ;  /* 0x00016200ff0c77ac */ /* 0x000ea20008000c00 */
[----:B------:R-:W3:Y:S01]  /*12c0*/  LDCU UR6, c[0x0][0x370] ;  /* 0x00006e00ff0677ac */ /* 0x000ee20008000800 */
[----:B------:R-:W4:Y:S01]  /*12d0*/  LDCU UR7, c[0x0][0x374] ;  /* 0x00006e80ff0777ac */ /* 0x000f220008000800 */
[----:B------:R-:W1:Y:S01]  /*12e0*/  LDCU UR20, c[0x0][0xb0c] ;  /* 0x00016180ff1477ac */ /* 0x000e620008000800 */
[----:B------:R-:W1:Y:S01]  /*12f0*/  LDCU UR21, c[0x0][0xb20] ;  /* 0x00016400ff1577ac */ /* 0x000e620008000800 */
[----:B------:R-:W1:Y:S01]  /*1300*/  LDCU.64 UR8, c[0x0][0xb28] ;  /* 0x00016500ff0877ac */ /* 0x000e620008000a00 */
[----:B--2---:R-:W-:Y:S02]  /*1310*/  UISETP.NE.AND UP3, UPT, UR14, 0x1, UPT ;  /* 0x000000010e00788c */ /* 0x004fe4000bf65270 */
[----:B----4-:R-:W-:Y:S02]  /*1320*/  UIMAD.WIDE.U32 UR10, UR7, UR15, URZ ;  /* 0x0000000f070a72a5 */ /* 0x010fe4000f8e00ff */
[----:B---3--:R-:W-:-:S02]  /*1330*/  UIMAD.WIDE.U32 UR16, UR6, UR12, URZ ;  /* 0x0000000c061072a5 */ /* 0x008fc4000f8e00ff */
[----:B-1----:R-:W-:Y:S02]  /*1340*/  UISETP.NE.AND UP0, UPT, UR20, 0x1, UPT ;  /* 0x000000011400788c */ /* 0x002fe4000bf05270 */
[----:B------:R-:W-:Y:S01]  /*1350*/  UIMAD.WIDE.U32 UR4, UR27, UR12, URZ ;  /* 0x0000000c1b0472a5 */ /* 0x000fe2000f8e00ff */
[----:B------:R-:W-:Y:S02]  /*1360*/  UMOV UR10, UR11 ;  /* 0x0000000b000a7c82 */ /* 0x000fe40008000000 */
[----:B------:R-:W-:Y:S01]  /*1370*/  UMOV UR16, UR17 ;  /* 0x0000001100107c82 */ /* 0x000fe20008000000 */
[----:B------:R-:W-:Y:S02]  /*1380*/  @UP3 USHF.R.U32.HI UR7, URZ, UR21, UR10 ;  /* 0x00000015ff073299 */ /* 0x000fe4000801160a */
[----:B------:R-:W-:Y:S02]  /*1390*/  UISETP.NE.AND UP2, UPT, UR19, 0x1, UPT ;  /* 0x000000011300788c */ /* 0x000fe4000bf45270 */
[----:B------:R-:W-:-:S02]  /*13a0*/  USHF.R.U32.HI UR5, URZ, UR13, UR5 ;  /* 0x0000000dff057299 */ /* 0x000fc40008011605 */
[----:B------:R-:W-:Y:S02]  /*13b0*/  @UP0 USHF.R.U32.HI UR6, URZ, UR13, UR16 ;  /* 0x0000000dff060299 */ /* 0x000fe40008011610 */
[----:B------:R-:W-:Y:S02]  /*13c0*/  UIMAD.WIDE.U32 UR12, UR26, UR15, URZ ;  /* 0x0000000f1a0c72a5 */ /* 0x000fe4000f8e00ff */
[----:B------:R-:W-:Y:S02]  /*13d0*/  UIMAD.WIDE.U32 UR10, UR7, UR8, URZ ;  /* 0x00000008070a72a5 */ /* 0x000fe4000f8e00ff */
[----:B------:R-:W-:Y:S02]  /*13e0*/  UIMAD.WIDE.U32 UR16, UR6, UR8, URZ ;  /* 0x00000008061072a5 */ /* 0x000fe4000f8e00ff */
[----:B------:R-:W-:Y:S01]  /*13f0*/  USEL UR5, UR27, UR5, !UP0 ;  /* 0x000000051b057287 */ /* 0x000fe2000c000000 */
[----:B------:R-:W-:Y:S02]  /*1400*/  UMOV UR4, UR13 ;  /* 0x0000000d00047c82 */ /* 0x000fe40008000000 */
[----:B------:R-:W-:Y:S01]  /*1410*/  UMOV UR10, UR11 ;  /* 0x0000000b000a7c82 */ /* 0x000fe20008000000 */
[----:B------:R-:W-:-:S02]  /*1420*/  USHF.R.U32.HI UR4, URZ, UR21, UR4 ;  /* 0x00000015ff047299 */ /* 0x000fc40008011604 */
[----:B------:R-:W-:Y:S01]  /*1430*/  @UP2 USHF.R.U32.HI UR7, URZ, UR9, UR10 ;  /* 0x00000009ff072299 */ /* 0x000fe2000801160a */
[----:B------:R-:W-:Y:S01]  /*1440*/  UMOV UR16, UR17 ;  /* 0x0000001100107c82 */ /* 0x000fe20008000000 */
[----:B------:R-:W-:Y:S02]  /*1450*/  USEL UR4, UR26, UR4, !UP3 ;  /* 0x000000041a047287 */ /* 0x000fe4000d800000 */
[----:B------:R-:W-:Y:S02]  /*1460*/  @UP2 USHF.R.U32.HI UR6, URZ, UR9, UR16 ;  /* 0x00000009ff062299 */ /* 0x000fe40008011610 */
[----:B------:R-:W-:Y:S02]  /*1470*/  UIMAD UR7, UR7, UR19, URZ ;  /* 0x00000013070772a4 */ /* 0x000fe4000f8e02ff */
[----:B------:R-:W-:Y:S02]  /*1480*/  UIMAD UR12, UR6, UR19, URZ ;  /* 0x00000013060c72a4 */ /* 0x000fe4000f8e02ff */
[----:B------:R-:W-:-:S02]  /*1490*/  UISETP.GE.AND UP0, UPT, UR4, UR7, UPT ;  /* 0x000000070400728c */ /* 0x000fc4000bf06270 */
[----:B------:R-:W-:Y:S02]  /*14a0*/  UIMAD.WIDE.U32 UR10, UR4, UR8, URZ ;  /* 0x00000008040a72a5 */ /* 0x000fe4000f8e00ff */
[----:B------:R-:W-:Y:S02]  /*14b0*/  UISETP.GE.OR UP0, UPT, UR5, UR12, UP0 ;  /* 0x0000000c0500728c */ /* 0x000fe40008706670 */
[----:B------:R-:W-:Y:S02]  /*14c0*/  UIMAD.WIDE.U32 UR12, UR5, UR8, URZ ;  /* 0x00000008050c72a5 */ /* 0x000fe4000f8e00ff */
[----:B------:R-:W-:Y:S01]  /*14d0*/  UIADD3 UR10, UPT, UPT, -UR4, URZ, URZ ;  /* 0x000000ff040a7290 */ /* 0x000fe2000fffe1ff */
[----:B------:R-:W-:Y:S01]  /*14e0*/  UMOV UR8, UR11 ;  /* 0x0000000b00087c82 */ /* 0x000fe20008000000 */
[----:B------:R-:W-:Y:S02]  /*14f0*/  UIADD3 UR11, UPT, UPT, -UR5, URZ, URZ ;  /* 0x000000ff050b7290 */ /* 0x000fe4000fffe1ff */
[----:B------:R-:W-:-:S03]  /*1500*/  USHF.R.U32.HI UR8, URZ, UR9, UR8 ;  /* 0x00000009ff087299 */ /* 0x000fc60008011608 */
[----:B------:R-:W-:Y:S01]  /*1510*/  @!UP0 UMOV UR7, UR13 ;  /* 0x0000000d00078c82 */ /* 0x000fe20008000000 */
[----:B------:R-:W-:Y:S02]  /*1520*/  UIMAD UR26, UR14, UR10, UR26 ;  /* 0x0000000a0e1a72a4 */ /* 0x000fe4000f8e021a */
[----:B------:R-:W-:Y:S02]  /*1530*/  USEL UR8, UR4, UR8, !UP2 ;  /* 0x0000000804087287 */ /* 0x000fe4000d000000 */
[----:B------:R-:W-:Y:S02]  /*1540*/  @!UP0 USHF.R.U32.HI UR7, URZ, UR9, UR7 ;  /* 0x00000009ff078299 */ /* 0x000fe40008011607 */
[----:B------:R-:W-:Y:S02]  /*1550*/  UIADD3 UR9, UPT, UPT, -UR8, URZ, URZ ;  /* 0x000000ff08097290 */ /* 0x000fe4000fffe1ff */
[----:B------:R-:W-:Y:S02]  /*1560*/  @!UP0 USEL UR7, UR5, UR7, !UP2 ;  /* 0x0000000705078287 */ /* 0x000fe4000d000000 */
[----:B------:R-:W-:-:S02]  /*1570*/  UIMAD UR9, UR19, UR9, UR4 ;  /* 0x00000009130972a4 */ /* 0x000fc4000f8e0204 */
[----:B------:R-:W-:Y:S02]  /*1580*/  @!UP0 UIADD3 UR8, UPT, UPT, UR8, -UR7, URZ ;  /* 0x8000000708088290 */ /* 0x000fe4000fffe0ff */
[----:B------:R-:W-:Y:S02]  /*1590*/  @!UP0 UIMAD UR6, UR9, UR6, UR7 ;  /* 0x00000006090682a4 */ /* 0x000fe4000f8e0207 */
[----:B------:R-:W-:Y:S02]  /*15a0*/  @!UP0 UIMAD UR4, UR8, UR19, UR5 ;  /* 0x00000013080482a4 */ /* 0x000fe4000f8e0205 */
[----:B------:R-:W-:Y:S02]  /*15b0*/  UIMAD UR27, UR20, UR11, UR27 ;  /* 0x0000000b141b72a4 */ /* 0x000fe4000f8e021b */
[----:B------:R-:W-:Y:S01]  /*15c0*/  UIMAD UR26, UR4, UR14, UR26 ;  /* 0x0000000e041a72a4 */ /* 0x000fe2000f8e021a */
[----:B------:R-:W-:Y:S02]  /*15d0*/  @!UP0 UMOV UR5, UR6 ;  /* 0x0000000600058c82 */ /* 0x000fe40008000000 */
[----:B------:R-:W-:-:S12]  /*15e0*/  UIMAD UR27, UR5, UR20, UR27 ;  /* 0x00000014051b72a4 */ /* 0x000fd8000f8e021b */
.L_x_18:
[----:B------:R-:W-:Y:S02]  /*15f0*/  UISETP.NE.AND UP2, UPT, UR22, 0x1, UPT ;  /* 0x000000011600788c */ /* 0x000fe4000bf45270 */
[----:B------:R-:W-:Y:S02]  /*1600*/  ULOP3.LUT UR29, UR29, 0xffff, URZ, 0xc0, !UPT ;  /* 0x0000ffff1d1d7892 */ /* 0x000fe4000f8ec0ff */
[----:B------:R-:W-:Y:S02]  /*1610*/  UISETP.NE.AND UP0, UPT, UR18, 0x2, UPT ;  /* 0x000000021200788c */ /* 0x000fe4000bf05270 */
[----:B------:R-:W-:Y:S02]  /*1620*/  ULOP3.LUT UR30, UR30, 0x400, URZ, 0xc0, !UPT ;  /* 0x000004001e1e7892 */ /* 0x000fe4000f8ec0ff */
[----:B------:R-:W-:Y:S02]  /*1630*/  ULOP3.LUT UR54, UR54, 0x40, URZ, 0xc0, !UPT ;  /* 0x0000004036367892 */ /* 0x000fe4000f8ec0ff */
[----:B------:R-:W-:Y:S01]  /*1640*/  USHF.L.U32 UR29, UR23, UR29, URZ ;  /* 0x0000001d171d7299 */ /* 0x000fe200080006ff */
[----:B------:R-:W-:Y:S11]  /*1650*/  BRA.U UP2, `(.L_x_19) ;  /* 0x0000000102407547 */ /* 0x000ff6000b800000 */
[----:B------:R-:W2:Y:S01]  /*1660*/  LDCU.128 UR8, c[0x0][0xb10] ;  /* 0x00016200ff0877ac */ /* 0x000ea20008000c00 */
[----:B------:R-:W3:Y:S01]  /*1670*/  LDCU UR12, c[0x0][0xb0c] ;  /* 0x00016180ff0c77ac */ /* 0x000ee20008000800 */
[----:B------:R-:W4:Y:S01]  /*1680*/  LDCU UR13, c[0x0][0xb20] ;  /* 0x00016400ff0d77ac */ /* 0x000f220008000800 */
[----:B--2---:R-:W-:Y:S02]  /*1690*/  UIMAD.WIDE.U32 UR4, UR27, UR8, URZ ;  /* 0x000000081b0472a5 */ /* 0x004fe4000f8e00ff */
[----:B------:R-:W-:Y:S02]  /*16a0*/  UIMAD.WIDE.U32 UR6, UR26, UR11, URZ ;  /* 0x0000000b1a0672a5 */ /* 0x000fe4000f8e00ff */
[----:B---3--:R-:W-:Y:S02]  /*16b0*/  UISETP.NE.AND UP2, UPT, UR12, 0x1, UPT ;  /* 0x000000010c00788c */ /* 0x008fe4000bf45270 */
[----:B------:R-:W-:-:S03]  /*16c0*/  USHF.R.U32.HI UR5, URZ, UR9, UR5 ;  /* 0x00000009ff057299 */ /* 0x000fc60008011605 */
[----:B------:R-:W-:Y:S01]  /*16d0*/  UMOV UR4, UR7 ;  /* 0x0000000700047c82 */ /* 0x000fe20008000000 */
[----:B------:R-:W-:Y:S02]  /*16e0*/  USEL UR5, UR27, UR5, !UP2 ;  /* 0x000000051b057287 */ /* 0x000fe4000d000000 */
[----:B------:R-:W-:Y:S02]  /*16f0*/  UISETP.NE.AND UP2, UPT, UR10, 0x1, UPT ;  /* 0x000000010a00788c */ /* 0x000fe4000bf45270 */
[----:B----4-:R-:W-:-:S04]  /*1700*/  USHF.R.U32.HI UR4, URZ, UR13, UR4 ;  /* 0x0000000dff047299 */ /* 0x010fc80008011604 */
[----:B------:R-:W-:-:S04]  /*1710*/  USEL UR4, UR26, UR4, !UP2 ;  /* 0x000000041a047287 */ /* 0x000fc8000d000000 */
[----:B------:R-:W-:Y:S02]  /*1720*/  UIADD3 UR6, UPT, UPT, UR5, -UR4, URZ ;  /* 0x8000000405067290 */ /* 0x000fe4000fffe0ff */
[----:B------:R-:W-:Y:S02]  /*1730*/  UIADD3 UR4, UPT, UPT, -UR5, UR4, URZ ;  /* 0x0000000405047290 */ /* 0x000fe4000fffe1ff */
[----:B------:R-:W-:Y:S02]  /*1740*/  UIMAD UR26, UR6, UR10, UR26 ;  /* 0x0000000a061a72a4 */ /* 0x000fe4000f8e021a */
[----:B------:R-:W-:-:S12]  /*1750*/  UIMAD UR27, UR4, UR12, UR27 ;  /* 0x0000000c041b72a4 */ /* 0x000fd8000f8e021b */
.L_x_19:
[----:B------:R-:W-:Y:S05]  /*1760*/  BRA.U !UP6, `(.L_x_20) ;  /* 0x000000010e0c7547 */ /* 0x000fea000b800000 */
[----:B------:R-:W-:Y:S01]  /*1770*/  UCGABAR_WAIT ;  /* 0x0000000000007dc7 */ /* 0x000fe20008000000 */
[----:B------:R-:W-:Y:S01]  /*1780*/  CCTL.IVALL ;  /* 0x00000000ff00798f */ /* 0x000fe20002000000 */
[----:B------:R-:W-:Y:S05]  /*1790*/  BRA `(.L_x_21) ;  /* 0x0000000000047947 */ /* 0x000fea0003800000 */
.L_x_20:
[----:B------:R-:W-:Y:S06]  /*17a0*/  BAR.SYNC.DEFER_BLOCKING 0x0 ;  /* 0x0000000000007b1d */ /* 0x000fec0000010000 */
.L_x_21:
[----:B------:R-:W-:Y:S05]  /*17b0*/  BRA.U UP0, `(.L_x_22) ;  /* 0x0000001500947547 */ /* 0x000fea000b800000 */
[----:B------:R-:W2:Y:S01]  /*17c0*/  LDCU UR6, c[0x0][0x38c] ;  /* 0x00007180ff0677ac */ /* 0x000ea20008000800 */
[----:B------:R-:W-:Y:S01]  /*17d0*/  PLOP3.LUT P1, PT, PT, PT, UP4, 0x80, 0x8 ;  /* 0x000000000008781c */ /* 0x000fe20003f2f048 */
[----:B------:R-:W-:Y:S01]  /*17e0*/  IMAD.MOV.U32 R12, RZ, RZ, 0x1 ;  /* 0x00000001ff0c7424 */ /* 0x000fe200078e00ff */
[----:B------:R-:W-:Y:S02]  /*17f0*/  ISETP.NE.AND P2, PT, R0, RZ, P3 ;  /* 0x000000ff0000720c */ /* 0x000fe40001f45270 */
[----:B------:R-:W-:Y:S02]  /*1800*/  CS2R R10, SRZ ;  /* 0x00000000000a7805 */ /* 0x000fe4000001ff00 */
[----:B------:R-:W-:Y:S01]  /*1810*/  PLOP3.LUT P1, PT, P1, PT, PT, 0x8, 0x80 ;  /* 0x000000000080781c */ /* 0x000fe20000f2e170 */
[----:B------:R-:W-:Y:S01]  /*1820*/  IMAD.MOV.U32 R9, RZ, RZ, RZ ;  /* 0x000000ffff097224 */ /* 0x000fe200078e00ff */
[----:B------:R-:W3:Y:S01]  /*1830*/  LDCU UR48, c[0x0][0x370] ;  /* 0x00006e00ff3077ac */ /* 0x000ee20008000800 */
[----:B------:R-:W-:Y:S01]  /*1840*/  IMAD.MOV.U32 R8, RZ, RZ, 0x1 ;  /* 0x00000001ff087424 */ /* 0x000fe200078e00ff */
[----:B------:R-:W4:Y:S01]  /*1850*/  LDCU.64 UR40, c[0x0][0x348] ;  /* 0x00006900ff2877ac */ /* 0x000f220008000a00 */
[----:B------:R-:W-:Y:S01]  /*1860*/  ULEA.HI UR52, UR30, UR54, URZ, 0x1b ;  /* 0x000000361e347291 */ /* 0x000fe2000f8fd8ff */
[----:B------:R-:W1:Y:S01]  /*1870*/  LDCU UR46, c[0x0][0x374] ;  /* 0x00006e80ff2e77ac */ /* 0x000e620008000800 */
[----:B--2---:R-:W-:-:S02]  /*1880*/  UIADD3 UR5, UPT, UPT, UR6, 0x3f, URZ ;  /* 0x0000003f06057890 */ /* 0x004fc4000fffe0ff */
[----:B------:R-:W-:Y:S02]  /*1890*/  UIADD3 UR55, UPT, UPT, UR6, 0x7e, URZ ;  /* 0x0000007e06377890 */ /* 0x000fe4000fffe0ff */
[----:B------:R-:W-:Y:S01]  /*18a0*/  USHF.R.S32.HI UR4, URZ, 0x1f, UR5 ;  /* 0x0000001fff047899 */ /* 0x000fe20008011405 */
[----:B------:R-:W-:-:S03]  /*18b0*/  UMOV UR15, URZ ;  /* 0x000000ff000f7c82 */ /* 0x000fc60008000000 */
[----:B------:R-:W-:Y:S02]  /*18c0*/  ULEA.HI UR4, UR4, UR5, URZ, 0x6 ;  /* 0x0000000504047291 */ /* 0x000fe4000f8f30ff */
[----:B------:R-:W-:Y:S02]  /*18d0*/  UIADD3 UR5, UPT, UPT, UR6, -0x1, URZ ;  /* 0xffffffff06057890 */ /* 0x000fe4000fffe0ff */
[----:B------:R-:W-:Y:S02]  /*18e0*/  USHF.R.S32.HI UR50, URZ, 0x6, UR4 ;  /* 0x00000006ff327899 */ /* 0x000fe40008011404 */
[----:B------:R-:W-:Y:S02]  /*18f0*/  UISETP.GE.U32.AND UP1, UPT, UR5, -0x7f, UPT ;  /* 0xffffff810500788c */ /* 0x000fe4000bf26070 */
[----:B------:R-:W-:-:S04]  /*1900*/  UISETP.LT.U32.AND UP0, UPT, UR50, 0x6, UPT ;  /* 0x000000063200788c */ /* 0x000fc8000bf01070 */
[----:B------:R-:W-:Y:S02]  /*1910*/  USEL UR49, UR50, 0x6, UP0 ;  /* 0x0000000632317887 */ /* 0x000fe40008000000 */
[----:B------:R-:W-:Y:S02]  /*1920*/  UISETP.NE.AND UP0, UPT, UR18, URZ, UPT ;  /* 0x000000ff1200728c */ /* 0x000fe4000bf05270 */
[----:B------:R-:W-:Y:S02]  /*1930*/  UIADD3 UR4, UPT, UPT, UR49, -0x1, URZ ;  /* 0xffffffff31047890 */ /* 0x000fe4000fffe0ff */
[----:B------:R-:W-:Y:S02]  /*1940*/  @UP1 UIADD3 UR4, UPT, UPT, UR49, URZ, URZ ;  /* 0x000000ff31041290 */ /* 0x000fe4000fffe0ff */
[----:B------:R-:W-:Y:S02]  /*1950*/  USEL UR31, UR53, 0x2, UP0 ;  /* 0x00000002351f7887 */ /* 0x000fe40008000000 */
[----:B------:R-:W-:-:S02]  /*1960*/  UIADD3 UR53, UPT, UPT, UR50, -UR49, URZ ;  /* 0x8000003132357290 */ /* 0x000fc4000fffe0ff */
[----:B------:R-:W-:Y:S02]  /*1970*/  UIADD3 UR42, UPT, UPT, UR4, 0x1, URZ ;  /* 0x00000001042a7890 */ /* 0x000fe4000fffe0ff */
[----:B-1-34-:R-:W-:-:S12]  /*1980*/  UIADD3 UR51, UPT, UPT, -UR4, URZ, URZ ;  /* 0x000000ff04337290 */ /* 0x01afd8000fffe1ff */
.L_x_44:
[----:B------:R-:W-:Y:S01]  /*1990*/  UISETP.NE.AND UP0, UPT, UR47, URZ, UPT ;  /* 0x000000ff2f00728c */ /* 0x000fe2000bf05270 */
[----:B------:R-:W1:Y:S08]  /*19a0*/  S2UR UR47, SR_CgaCtaId ;  /* 0x00000000002f79c3 */ /* 0x000e700000008800 */
[----:B------:R-:W-:Y:S05]  /*19b0*/  BRA.U UP0, `(.L_x_23) ;  /* 0x0000000100347547 */ /* 0x000fea000b800000 */
[----:B------:R-:W2:Y:S01]  /*19c0*/  S2R R0, SR_CgaCtaId ;  /* 0x0000000000007919 */ /* 0x000ea20000008800 */
[----:B------:R-:W-:-:S04]  /*19d0*/  MOV R2, 0x400 ;  /* 0x0000040000027802 */ /* 0x000fc80000000f00 */
[----:B--2---:R-:W-:Y:S02]  /*19e0*/  LEA R0, R0, R2, 0x18 ;  /* 0x0000000200007211 */ /* 0x004fe400078ec0ff */
[----:B------:R-:W-:-:S03]  /*19f0*/  SHF.L.U32 R2, R8, 0x1f, RZ ;  /* 0x0000001f08027819 */ /* 0x000fc600000006ff */
[----:B------:R-:W-:-:S04]  /*1a00*/  IMAD R0, R9, 0x8, R0 ;  /* 0x0000000809007824 */ /* 0x000fc800078e0200 */
[----:B------:R-:W2:Y:S02]  /*1a10*/  SYNCS.PHASECHK.TRANS64.TRYWAIT P0, [R0+URZ+0x120], R2 ;  /* 0x00012002000075a7 */ /* 0x000ea400080011ff */
[----:B--2---:R-:W-:Y:S05]  /*1a20*/  @!P0 BRA `(.L_x_24) ;  /* 0x0000007400208947 */ /* 0x004fea0003800000 */
.L_x_153:
[----:B------:R-:W-:Y:S01]  /*1a30*/  VIADD R9, R9, 0x1 ;  /* 0x0000000109097836 */ /* 0x000fe20000000000 */
[----:B------:R2:W-:Y:S04]  /*1a40*/  SYNCS.ARRIVE.TRANS64.A1T0 RZ, [R0+URZ+0x110], RZ ;  /* 0x000110ff00ff79a7 */ /* 0x0005e800081000ff */
[----:B------:R-:W-:-:S04]  /*1a50*/  ISETP.NE.AND P0, PT, R9, 0x2, PT ;  /* 0x000000020900780c */ /* 0x000fc80003f05270 */
[----:B------:R-:W-:Y:S02]  /*1a60*/  SEL R9, R9, RZ, P0 ;  /* 0x000000ff09097207 */ /* 0x000fe40000000000 */
[----:B--2---:R-:W-:-:S04]  /*1a70*/  SEL R0, RZ, 0x1, P0 ;  /* 0x00000001ff007807 */ /* 0x004fc80000000000 */
[----:B------:R-:W-:-:S07]  /*1a80*/  LOP3.LUT R8, R8, R0, RZ, 0x3c, !PT ;  /* 0x0000000008087212 */ /* 0x000fce00078e3cff */
.L_x_23:
[----:B------:R-:W-:Y:S01]  /*1a90*/  UMOV UR14, 0x400 ;  /* 0x00000400000e7882 */ /* 0x000fe20000000000 */
[----:B------:R-:W-:Y:S01]  /*1aa0*/  UISETP.GE.U32.AND UP0, UPT, UR55, 0x7f, UPT ;  /* 0x0000007f3700788c */ /* 0x000fe2000bf06070 */
[----:B------:R-:W-:Y:S01]  /*1ab0*/  SHF.L.U32 R0, R12, 0x1f, RZ ;  /* 0x0000001f0c007819 */ /* 0x000fe200000006ff */
[----:B-1----:R-:W-:Y:S02]  /*1ac0*/  ULEA UR14, UR47, UR14, 0x18 ;  /* 0x0000000e2f0e7291 */ /* 0x002fe4000f8ec0ff */
[----:B------:R-:W-:Y:S02]  /*1ad0*/  ULEA UR19, UR26, UR52, 0x7 ;  /* 0x000000341a137291 */ /* 0x000fe4000f8e38ff */
[----:B------:R-:W-:Y:S01]  /*1ae0*/  ULEA UR4, UR15, UR14, 0x3 ;  /* 0x0000000e0f047291 */ /* 0x000fe2000f8e18ff */
[----:B------:R-:W-:-:S08]  /*1af0*/  UMOV UR13, URZ ;  /* 0x000000ff000d7c82 */ /* 0x000fd00008000000 */
[----:B------:R1:W2:Y:S01]  /*1b00*/  SYNCS.PHASECHK.TRANS64.TRYWAIT P0, [UR4+0x30], R0 ;  /* 0x00003000ff0075a7 */ /* 0x0002a20008001104 */
[----:B------:R-:W-:-:S04]  /*1b10*/  ULEA.HI UR4, UR27, UR27, URZ, 0x1 ;  /* 0x0000001b1b047291 */ /* 0x000fc8000f8f08ff */
[----:B------:R-:W-:-:S04]  /*1b20*/  USHF.L.U32 UR4, UR4, 0x6, URZ ;  /* 0x0000000604047899 */ /* 0x000fc800080006ff */
[----:B------:R-:W-:Y:S01]  /*1b30*/  ULOP3.LUT UR35, UR54, 0xffffff80, UR4, 0xf8, !UPT ;  /* 0xffffff8036237892 */ /* 0x000fe2000f8ef804 */
[----:B------:R-:W-:Y:S11]  /*1b40*/  BRA.U !UP0, `(.L_x_25) ;  /* 0x0000000108f87547 */ /* 0x000ff6000b800000 */
[----:B------:R-:W-:Y:S01]  /*1b50*/  UMOV UR21, UR51 ;  /* 0x0000003300157c82 */ /* 0x000fe20008000000 */
[----:B------:R-:W-:Y:S01]  /*1b60*/  UMOV UR4, UR15 ;  /* 0x0000000f00047c82 */ /* 0x000fe20008000000 */
[----:B------:R-:W-:-:S05]  /*1b70*/  UMOV UR26, 0x20 ;  /* 0x00000020001a7882 */ /* 0x000fca0000000000 */
.L_x_31:
[----:B------:R-:W-:Y:S01]  /*1b80*/  ULEA UR33, UR4, UR14, 0x3 ;  /* 0x0000000e04217291 */ /* 0x000fe2000f8e18ff */
[----:B------:R-:W-:Y:S01]  /*1b90*/  @P3 MOV R2, 0x10000 ;  /* 0x0001000000023802 */ /* 0x000fe20000000f00 */
[----:B--2-4-:R-:W-:Y:S10]  /*1ba0*/  @P0 BRA `(.L_x_26) ;  /* 0x00000000000c0947 */ /* 0x014ff40003800000 */
[----:B------:R-:W-:-:S04]  /*1bb0*/  SHF.L.U32 R3, R12, 0x1f, RZ ;  /* 0x0000001f0c037819 */ /* 0x000fc800000006ff */
[----:B------:R-:W2:Y:S02]  /*1bc0*/  SYNCS.PHASECHK.TRANS64.TRYWAIT P0, [UR33+0x30], R3 ;  /* 0x00003003ff0075a7 */ /* 0x000ea40008001121 */
[----:B--2---:R-:W-:Y:S05]  /*1bd0*/  @!P0 BRA `(.L_x_27) ;  /* 0x0000007000c88947 */ /* 0x004fea0003800000 */
.L_x_26:
[----:B------:R2:W-:Y:S01]  /*1be0*/  @P3 SYNCS.ARRIVE.TRANS64 RZ, [UR33], R2 ;  /* 0x00000002ffff39a7 */ /* 0x0005e20008000021 */
[----:B------:R-:W-:Y:S02]  /*1bf0*/  ULOP3.LUT UR5, UR31, 0x2, URZ, 0xfc, !UPT ;  /* 0x000000021f057892 */ /* 0x000fe4000f8efcff */
[----:B------:R-:W-:Y:S02]  /*1c00*/  UIADD3 UR21, UPT, UPT, UR21, 0x1, URZ ;  /* 0x0000000115157890 */ /* 0x000fe4000fffe0ff */
[----:B------:R-:W-:Y:S02]  /*1c10*/  UISETP.NE.AND UP0, UPT, UR5, 0x2, UPT ;  /* 0x000000020500788c */ /* 0x000fe4000bf05270 */
[----:B------:R-:W-:-:S07]  /*1c20*/  UISETP.NE.AND UP2, UPT, UR21, 0x1, UPT ;  /* 0x000000011500788c */ /* 0x000fce000bf45270 */
[----:B------:R-:W-:Y:S05]  /*1c30*/  BRA.U UP0, `(.L_x_28) ;  /* 0x0000000100047547 */ /* 0x000fea000b800000 */
[----:B------:R-:W-:Y:S05]  /*1c40*/  BPT.TRAP 0x1 ;  /* 0x000000040000795c */ /* 0x000fea0000300000 */
.L_x_28:
[----:B------:R-:W-:Y:S04]  /*1c50*/  BSSY.RECONVERGENT B0, `(.L_x_29) ;  /* 0x0000003000007945 */ /* 0x000fe80003800200 */
[----:B------:R-:W-:Y:S05]  /*1c60*/  @!P2 BRA `(.L_x_30) ;  /* 0x000000000004a947 */ /* 0x000fea0003800000 */
[----:B------:R-:W-:Y:S05]  /*1c70*/  BPT.TRAP 0x1 ;  /* 0x000000040000795c */ /* 0x000fea0000300000 */
.L_x_30:
[----:B------:R-:W-:Y:S05]  /*1c80*/  BSYNC.RECONVERGENT B0 ;  /* 0x0000000000007941 */ /* 0x000fea0003800200 */
.L_x_29:
[----:B------:R-:W-:Y:S02]  /*1c90*/  UIADD3 UR5, UPT, UPT, UR4, 0x1, URZ ;  /* 0x0000000104057890 */ /* 0x000fe4000fffe0ff */
[----:B------:R-:W-:Y:S02]  /*1ca0*/  ULEA UR8, UR4, UR30, 0xc ;  /* 0x0000001e04087291 */ /* 0x000fe4000f8e60ff */
[----:B------:R-:W-:Y:S02]  /*1cb0*/  UISETP.NE.AND UP0, UPT, UR5, 0x6, UPT ;  /* 0x000000060500788c */ /* 0x000fe4000bf05270 */
[----:B------:R-:W-:Y:S02]  /*1cc0*/  ULEA UR24, UR4, UR14, 0xe ;  /* 0x0000000e04187291 */ /* 0x000fe4000f8e70ff */
[----:B------:R-:W-:Y:S02]  /*1cd0*/  USEL UR6, URZ, 0x1, UP0 ;  /* 0x00000001ff067887 */ /* 0x000fe40008000000 */
[----:B------:R-:W-:-:S02]  /*1ce0*/  USEL UR15, UR5, URZ, UP0 ;  /* 0x000000ff050f7287 */ /* 0x000fc40008000000 */
[----:B------:R-:W-:Y:S02]  /*1cf0*/  UIADD3 UR4, UP0, UPT, UR40, 0x180, URZ ;  /* 0x0000018028047890 */ /* 0x000fe4000ff1e0ff */
[----:B------:R-:W-:Y:S01]  /*1d00*/  ULEA UR5, UR15, UR14, 0x3 ;  /* 0x0000000e0f057291 */ /* 0x000fe2000f8e18ff */
[----:B------:R-:W-:Y:S01]  /*1d10*/  LOP3.LUT R12, R12, UR6, RZ, 0x3c, !PT ;  /* 0x000000060c0c7c12 */ /* 0x000fe2000f8e3cff */
[----:B------:R-:W-:Y:S02]  /*1d20*/  UIADD3 UR6, UP1, UPT, UR40, 0x80, URZ ;  /* 0x0000008028067890 */ /* 0x000fe4000ff3e0ff */
[----:B------:R-:W-:Y:S01]  /*1d30*/  ULEA UR8, UR8, UR14, 0x2 ;  /* 0x0000000e08087291 */ /* 0x000fe2000f8e10ff */
[----:B-1----:R-:W-:Y:S01]  /*1d40*/  SHF.L.U32 R0, R12, 0x1f, RZ ;  /* 0x0000001f0c007819 */ /* 0x002fe200000006ff */
[----:B------:R-:W-:Y:S02]  /*1d50*/  UIADD3 UR34, UPT, UPT, UR26, -0x20, URZ ;  /* 0xffffffe01a227890 */ /* 0x000fe4000fffe0ff */
[----:B------:R-:W-:Y:S01]  /*1d60*/  ULOP3.LUT UR33, UR33, 0xfefffff8, URZ, 0xc0, !UPT ;  /* 0xfefffff821217892 */ /* 0x000fe2000f8ec0ff */
[----:B------:R3:W4:Y:S01]  /*1d70*/  SYNCS.PHASECHK.TRANS64.TRYWAIT P0, [UR5+0x30], R0 ;  /* 0x00003000ff0075a7 */ /* 0x0007220008001105 */
[----:B------:R-:W-:-:S02]  /*1d80*/  UIADD3.X UR7, UPT, UPT, URZ, UR41, URZ, UP1, !UPT ;  /* 0x00000029ff077290 */ /* 0x000fc40008ffe4ff */
[----:B------:R-:W-:Y:S02]  /*1d90*/  UIADD3 UR32, UPT, UPT, UR24, 0x8400, URZ ;  /* 0x0000840018207890 */ /* 0x000fe4000fffe0ff */
[----:B------:R-:W-:Y:S02]  /*1da0*/  UIADD3 UR24, UPT, UPT, UR24, 0xa400, URZ ;  /* 0x0000a40018187890 */ /* 0x000fe4000fffe0ff */
[----:B------:R-:W-:Y:S02]  /*1db0*/  UIADD3.X UR5, UPT, UPT, URZ, UR41, URZ, UP0, !UPT ;  /* 0x00000029ff057290 */ /* 0x000fe400087fe4ff */
[----:B------:R-:W-:Y:S02]  /*1dc0*/  UIADD3 UR16, UPT, UPT, UR8, 0x20400, URZ ;  /* 0x0002040008107890 */ /* 0x000fe4000fffe0ff */
[----:B------:R-:W-:Y:S02]  /*1dd0*/  UPRMT UR13, URZ, 0x5410, UR29 ;  /* 0x00005410ff0d7896 */ /* 0x000fe4000800001d */
[----:B------:R-:W-:Y:S01]  /*1de0*/  UIADD3 UR8, UPT, UPT, UR8, 0x22400, URZ ;  /* 0x0002240008087890 */ /* 0x000fe2000fffe0ff */
[----:B------:R-:W-:Y:S01]  /*1df0*/  UMOV UR22, 0x0 ;  /* 0x0000000000167882 */ /* 0x000fe20000000000 */
[----:B------:R-:W-:Y:S01]  /*1e00*/  UMOV UR23, 0x10000000 ;  /* 0x1000000000177882 */ /* 0x000fe20000000000 */
[----:B------:R-:W-:Y:S01]  /*1e10*/  UMOV UR27, UR35 ;  /* 0x00000023001b7c82 */ /* 0x000fe20008000000 */
[----:B------:R-:W-:Y:S01]  /*1e20*/  UMOV UR28, UR36 ;  /* 0x00000024001c7c82 */ /* 0x000fe20008000000 */
[----:B------:R-:W-:Y:S01]  /*1e30*/  UMOV UR25, UR33 ;  /* 0x0000002100197c82 */ /* 0x000fe20008000000 */
[----:B------:R-:W-:Y:S01]  /*1e40*/  UMOV UR20, UR36 ;  /* 0x0000002400147c82 */ /* 0x000fe20008000000 */
[----:B------:R-:W-:Y:S01]  /*1e50*/  UMOV UR17, UR33 ;  /* 0x0000002100117c82 */ /* 0x000fe20008000000 */
[----:B------:R-:W-:Y:S01]  /*1e60*/  UMOV UR18, UR34 ;  /* 0x0000002200127c82 */ /* 0x000fe20008000000 */
[----:B------:R-:W-:Y:S01]  /*1e70*/  UTMALDG.3D.2CTA [UR32], [UR6], desc[UR22] ;  /* 0x00001620060075b4 */ /* 0x000fe20008211000 */
[----:B------:R-:W-:Y:S01]  /*1e80*/  UMOV UR10, UR26 ;  /* 0x0000001a000a7c82 */ /* 0x000fe20008000000 */
[----:B------:R-:W-:Y:S01]  /*1e90*/  UMOV UR11, UR19 ;  /* 0x00000013000b7c82 */ /* 0x000fe20008000000 */
[----:B------:R-:W-:Y:S01]  /*1ea0*/  UMOV UR12, UR36 ;  /* 0x00000024000c7c82 */ /* 0x000fe20008000000 */
[----:B------:R-:W-:Y:S01]  /*1eb0*/  UMOV UR9, UR33 ;  /* 0x0000002100097c82 */ /* 0x000fe20008000000 */
[----:B------:R1:W-:Y:S01]  /*1ec0*/  UTMALDG.3D.2CTA [UR24], [UR6], desc[UR22] ;  /* 0x00001618060075b4 */ /* 0x0003e20008211000 */
[----:B------:R-:W-:Y:S01]  /*1ed0*/  UTMALDG.3D.MULTICAST.2CTA [UR16], [UR4], UR13, desc[UR22] ;  /* 0x00001610040073b4 */ /* 0x000fe2000821180d */
[----:B------:R2:W-:Y:S01]  /*1ee0*/  UTMALDG.3D.MULTICAST.2CTA [UR8], [UR4], UR13, desc[UR22] ;  /* 0x00001608040073b4 */ /* 0x0005e2000821180d */
[----:B-1----:R-:W-:Y:S01]  /*1ef0*/  UIADD3 UR26, UPT, UPT, UR26, 0x40, URZ ;  /* 0x000000401a1a7890 */ /* 0x002fe2000fffe0ff */
[----:B--2---:R-:W-:Y:S01]  /*1f00*/  UMOV UR13, UR42 ;  /* 0x0000002a000d7c82 */ /* 0x004fe20008000000 */
[----:B------:R-:W-:Y:S01]  /*1f10*/  UMOV UR4, UR15 ;  /* 0x0000000f00047c82 */ /* 0x000fe20008000000 */
[----:B---3--:R-:W-:Y:S09]  /*1f20*/  BRA.U UP2, `(.L_x_31) ;  /* 0xfffffffd02147547 */ /* 0x008ff2000b83ffff */
.L_x_25:
[----:B------:R-:W-:Y:S01]  /*1f30*/  ULEA UR4, UR15, UR14, 0x3 ;  /* 0x0000000e0f047291 */ /* 0x000fe2000f8e18ff */
[----:B-1----:R-:W-:Y:S01]  /*1f40*/  SHF.L.U32 R0, R12, 0x1f, RZ ;  /* 0x0000001f0c007819 */ /* 0x002fe200000006ff */
[----:B------:R-:W-:Y:S01]  /*1f50*/  @!P1 SYNCS.ARRIVE.TRANS64.A1T0 RZ, [UR14+0xa8], RZ ;  /* 0x0000a8ffffff99a7 */ /* 0x000fe2000810000e */
[----:B------:R-:W-:-:S06]  /*1f60*/  UISETP.GT.AND UP0, UPT, UR50, UR49, UPT ;  /* 0x000000313200728c */ /* 0x000fcc000bf04270 */
[----:B------:R1:W3:Y:S03]  /*1f70*/  SYNCS.PHASECHK.TRANS64.TRYWAIT P1, [UR4+0x30], R0 ;  /* 0x00003000ff0075a7 */ /* 0x0002e60008021104 */
[----:B------:R-:W-:Y:S05]  /*1f80*/  BRA.U !UP0, `(.L_x_32) ;  /* 0x0000000508047547 */ /* 0x000fea000b800000 */
[----:B------:R-:W-:Y:S01]  /*1f90*/  UIADD3 UR37, UPT, UPT, UR53, UR13, URZ ;  /* 0x0000000d35257290 */ /* 0x000fe2000fffe0ff */
[----:B------:R-:W-:-:S11]  /*1fa0*/  UMOV UR6, UR15 ;  /* 0x0000000f00067c82 */ /* 0x000fd60008000000 */
.L_x_40:
[----:B------:R-:W-:Y:S01]  /*1fb0*/  ULEA UR7, UR6, UR14, 0x3 ;  /* 0x0000000e06077291 */ /* 0x000fe2000f8e18ff */
[----:B---3--:R-:W-:Y:S01]  /*1fc0*/  @P3 MOV R2, 0x10000 ;  /* 0x0001000000023802 */ /* 0x008fe20000000f00 */
[----:B--23--:R-:W-:Y:S10]  /*1fd0*/  @P1 BRA `(.L_x_33) ;  /* 0x00000000000c1947 */ /* 0x00cff40003800000 */
[----:B------:R-:W-:-:S04]  /*1fe0*/  SHF.L.U32 R3, R12, 0x1f, RZ ;  /* 0x0000001f0c037819 */ /* 0x000fc800000006ff */
[----:B--2-4-:R-:W2:Y:S02]  /*1ff0*/  SYNCS.PHASECHK.TRANS64.TRYWAIT P0, [UR7+0x30], R3 ;  /* 0x00003003ff0075a7 */ /* 0x014ea40008001107 */
[----:B--2---:R-:W-:Y:S05]  /*2000*/  @!P0 BRA `(.L_x_34) ;  /* 0x0000006c00d48947 */ /* 0x004fea0003800000 */
.L_x_33:
[----:B------:R3:W-:Y:S01]  /*2010*/  @P3 SYNCS.ARRIVE.TRANS64 RZ, [UR7], R2 ;  /* 0x00000002ffff39a7 */ /* 0x0007e20008000007 */
[----:B------:R-:W-:-:S04]  /*2020*/  ULOP3.LUT UR4, UR31, 0x2, URZ, 0xfc, !UPT ;  /* 0x000000021f047892 */ /* 0x000fc8000f8efcff */
[----:B------:R-:W-:-:S09]  /*2030*/  UISETP.NE.AND UP0, UPT, UR4, 0x2, UPT ;  /* 0x000000020400788c */ /* 0x000fd2000bf05270 */
[----:B------:R-:W-:Y:S05]  /*2040*/  BRA.U UP0, `(.L_x_35) ;  /* 0x0000000100047547 */ /* 0x000fea000b800000 */
[----:B------:R-:W-:Y:S05]  /*2050*/  BPT.TRAP 0x1 ;  /* 0x000000040000795c */ /* 0x000fea0000300000 */
.L_x_35:
[----:B------:R-:W-:Y:S04]  /*2060*/  BSSY.RECONVERGENT B0, `(.L_x_36) ;  /* 0x0000003000007945 */ /* 0x000fe80003800200 */
[----:B------:R-:W-:Y:S05]  /*2070*/  @!P2 BRA `(.L_x_37) ;  /* 0x000000000004a947 */ /* 0x000fea0003800000 */
[----:B------:R-:W-:Y:S05]  /*2080*/  BPT.TRAP 0x1 ;  /* 0x000000040000795c */ /* 0x000fea0000300000 */
.L_x_37:
[----:B------:R-:W-:Y:S05]  /*2090*/  BSYNC.RECONVERGENT B0 ;  /* 0x0000000000007941 */ /* 0x000fea0003800200 */
.L_x_36:
[----:B------:R-:W-:Y:S01]  /*20a0*/  UIADD3 UR4, UPT, UPT, UR6, 0x1, URZ ;  /* 0x0000000106047890 */ /* 0x000fe2000fffe0ff */
[----:B------:R-:W-:Y:S01]  /*20b0*/  BSSY.RECONVERGENT B0, `(.L_x_38) ;  /* 0x000002a000007945 */ /* 0x000fe20003800200 */
[----:B--2-4-:R-:W-:Y:S02]  /*20c0*/  ELECT P0, URZ, PT ;  /* 0x0000000000ff782f */ /* 0x014fe40003800000 */
[----:B------:R-:W-:-:S04]  /*20d0*/  UISETP.NE.AND UP0, UPT, UR4, 0x6, UPT ;  /* 0x000000060400788c */ /* 0x000fc8000bf05270 */
[----:B------:R-:W-:Y:S02]  /*20e0*/  USEL UR5, URZ, 0x1, UP0 ;  /* 0x00000001ff057887 */ /* 0x000fe40008000000 */
[----:B------:R-:W-:-:S04]  /*20f0*/  USEL UR15, UR4, URZ, UP0 ;  /* 0x000000ff040f7287 */ /* 0x000fc80008000000 */
[----:B------:R-:W-:Y:S01]  /*2100*/  ULEA UR4, UR15, UR14, 0x3 ;  /* 0x0000000e0f047291 */ /* 0x000fe2000f8e18ff */
[----:B------:R-:W-:-:S04]  /*2110*/  LOP3.LUT R12, R12, UR5, RZ, 0x3c, !PT ;  /* 0x000000050c0c7c12 */ /* 0x000fc8000f8e3cff */
[----:B-1----:R-:W-:-:S04]  /*2120*/  SHF.L.U32 R0, R12, 0x1f, RZ ;  /* 0x0000001f0c007819 */ /* 0x002fc800000006ff */
[----:B------:R1:W2:Y:S01]  /*2130*/  SYNCS.PHASECHK.TRANS64.TRYWAIT P1, [UR4+0x30], R0 ;  /* 0x00003000ff0075a7 */ /* 0x0002a20008021104 */
[----:B------:R-:W-:Y:S05]  /*2140*/  @!P0 BRA `(.L_x_39) ;  /* 0x0000000000808947 */ /* 0x000fea0003800000 */
[----:B------:R-:W-:Y:S02]  /*2150*/  ULEA UR8, UR6, UR30, 0xc ;  /* 0x0000001e06087291 */ /* 0x000fe4000f8e60ff */
[----:B------:R-:W-:Y:S02]  /*2160*/  ULEA UR24, UR6, UR14, 0xe ;  /* 0x0000000e06187291 */ /* 0x000fe4000f8e70ff */
[----:B------:R-:W-:Y:S02]  /*2170*/  UIADD3 UR4, UP1, UPT, UR40, 0x80, URZ ;  /* 0x0000008028047890 */ /* 0x000fe4000ff3e0ff */
[----:B------:R-:W-:Y:S02]  /*2180*/  USHF.L.U32 UR34, UR13, 0x6, URZ ;  /* 0x000000060d227899 */ /* 0x000fe400080006ff */
[----:B------:R-:W-:Y:S02]  /*2190*/  UIADD3 UR22, UP0, UPT, UR40, 0x180, URZ ;  /* 0x0000018028167890 */ /* 0x000fe4000ff1e0ff */
[----:B------:R-:W-:-:S02]  /*21a0*/  ULEA UR8, UR8, UR14, 0x2 ;  /* 0x0000000e08087291 */ /* 0x000fc4000f8e10ff */
[----:B------:R-:W-:Y:S02]  /*21b0*/  ULOP3.LUT UR33, UR7, 0xfefffff8, URZ, 0xc0, !UPT ;  /* 0xfefffff807217892 */ /* 0x000fe4000f8ec0ff */
[----:B------:R-:W-:Y:S02]  /*21c0*/  UIADD3.X UR5, UPT, UPT, URZ, UR41, URZ, UP1, !UPT ;  /* 0x00000029ff057290 */ /* 0x000fe40008ffe4ff */
[----:B------:R-:W-:Y:S02]  /*21d0*/  UIADD3 UR32, UPT, UPT, UR24, 0x8400, URZ ;  /* 0x0000840018207890 */ /* 0x000fe4000fffe0ff */
[----:B------:R-:W-:Y:S02]  /*21e0*/  UIADD3 UR26, UPT, UPT, UR34, 0x20, URZ ;  /* 0x00000020221a7890 */ /* 0x000fe4000fffe0ff */
[----:B------:R-:W-:Y:S02]  /*21f0*/  UIADD3 UR24, UPT, UPT, UR24, 0xa400, URZ ;  /* 0x0000a40018187890 */ /* 0x000fe4000fffe0ff */
[----:B------:R-:W-:-:S02]  /*2200*/  UIADD3.X UR23, UPT, UPT, URZ, UR41, URZ, UP0, !UPT ;  /* 0x00000029ff177290 */ /* 0x000fc400087fe4ff */
        /* <DEDUP_REMOVED lines=11> */
[----:B------:R4:W-:Y:S01]  /*22c0*/  UTMALDG.3D.2CTA [UR32], [UR4], desc[UR38] ;  /* 0x00002620040075b4 */ /* 0x0009e20008211000 */
[----:B------:R-:W-:Y:S01]  /*22d0*/  UMOV UR11, UR19 ;  /* 0x00000013000b7c82 */ /* 0x000fe20008000000 */
[----:B------:R-:W-:Y:S01]  /*22e0*/  UMOV UR12, UR36 ;  /* 0x00000024000c7c82 */ /* 0x000fe20008000000 */
[----:B------:R-:W-:Y:S01]  /*22f0*/  UMOV UR9, UR33 ;  /* 0x0000002100097c82 */ /* 0x000fe20008000000 */
[----:B------:R-:W-:Y:S01]  /*2300*/  UMOV UR10, UR26 ;  /* 0x0000001a000a7c82 */ /* 0x000fe20008000000 */
[----:B------:R4:W-:Y:S01]  /*2310*/  UTMALDG.3D.2CTA [UR24], [UR4], desc[UR38] ;  /* 0x00002618040075b4 */ /* 0x0009e20008211000 */
[----:B------:R4:W-:Y:S01]  /*2320*/  UTMALDG.3D.MULTICAST.2CTA [UR16], [UR22], UR21, desc[UR38] ;  /* 0x00002610160073b4 */ /* 0x0009e20008211815 */
[----:B------:R4:W-:Y:S02]  /*2330*/  UTMALDG.3D.MULTICAST.2CTA [UR8], [UR22], UR21, desc[UR38] ;  /* 0x00002608160073b4 */ /* 0x0009e40008211815 */
[----:B----4-:R-:W-:Y:S01]  /*2340*/  NOP ;  /* 0x0000000000007918 */ /* 0x010fe20000000000 */
.L_x_39:
[----:B------:R-:W-:Y:S05]  /*2350*/  BSYNC.RECONVERGENT B0 ;  /* 0x0000000000007941 */ /* 0x000fea0003800200 */
.L_x_38:
[----:B------:R-:W-:Y:S01]  /*2360*/  UIADD3 UR13, UPT, UPT, UR13, 0x1, URZ ;  /* 0x000000010d0d7890 */ /* 0x000fe2000fffe0ff */
[----:B------:R-:W-:-:S03]  /*2370*/  UMOV UR6, UR15 ;  /* 0x0000000f00067c82 */ /* 0x000fc60008000000 */
[----:B------:R-:W-:-:S09]  /*2380*/  UISETP.NE.AND UP0, UPT, UR13, UR37, UPT ;  /* 0x000000250d00728c */ /* 0x000fd2000bf05270 */
[----:B------:R-:W-:Y:S05]  /*2390*/  BRA.U UP0, `(.L_x_40) ;  /* 0xfffffffd00047547 */ /* 0x000fea000b83ffff */
.L_x_32:
[C---:B------:R-:W-:Y:S01]  /*23a0*/  LEA R3, R11.reuse, UR14, 0x3 ;  /* 0x0000000e0b037c11 */ /* 0x040fe2000f8e18ff */
[----:B------:R-:W-:Y:S01]  /*23b0*/  NOP ;  /* 0x0000000000007918 */ /* 0x000fe20000000000 */
[----:B-1----:R-:W-:Y:S02]  /*23c0*/  SHF.L.U32 R0, R10, 0x1f, RZ ;  /* 0x0000001f0a007819 */ /* 0x002fe400000006ff */
[----:B------:R-:W-:Y:S02]  /*23d0*/  LEA R4, R11, UR14, 0x4 ;  /* 0x0000000e0b047c11 */ /* 0x000fe4000f8e20ff */
[----:B--2-4-:R-:W1:Y:S02]  /*23e0*/  SYNCS.PHASECHK.TRANS64.TRYWAIT P0, [R3+URZ+0xb0], R0 ;  /* 0x0000b000030075a7 */ /* 0x014e6400080011ff */
[----:B-1----:R-:W-:Y:S05]  /*23f0*/  @!P0 BRA `(.L_x_41) ;  /* 0x0000006800f08947 */ /* 0x002fea0003800000 */
.L_x_156:
[----:B------:R-:W2:Y:S01]  /*2400*/  LDS.128 R4, [R4+0x140] ;  /* 0x0001400004047984 */ /* 0x000ea20000000c00 */
[----:B------:R-:W-:Y:S01]  /*2410*/  UISETP.GE.AND UP0, UPT, UR45, 0x1, UPT ;  /* 0x000000012d00788c */ /* 0x000fe2000bf06270 */
[----:B------:R-:W-:Y:S01]  /*2420*/  @!PT LDS RZ, [RZ] ;  /* 0x00000000fffff984 */ /* 0x000fe20000000800 */
[----:B------:R-:W-:Y:S01]  /*2430*/  @!PT LDS RZ, [RZ] ;  /* 0x00000000fffff984 */ /* 0x000fe20000000800 */
[----:B------:R-:W-:Y:S01]  /*2440*/  @!PT LDS RZ, [RZ] ;  /* 0x00000000fffff984 */ /* 0x000fe20000000800 */
[----:B------:R-:W-:Y:S01]  /*2450*/  @!PT LDS RZ, [RZ] ;  /* 0x00000000fffff984 */ /* 0x000fe20000000800 */
[----:B------:R4:W-:Y:S06]  /*2460*/  MEMBAR.ALL.CTA ;  /* 0x0000000000007992 */ /* 0x0009ec0000008000 */
[----:B----4-:R-:W4:Y:S01]  /*2470*/  FENCE.VIEW.ASYNC.S ;  /* 0x00000000000073c6 */ /* 0x010f220000000000 */
[----:B--2---:R-:W-:-:S13]  /*2480*/  LOP3.LUT P0, RZ, R6, 0x1, RZ, 0xc0, !PT ;  /* 0x0000000106ff7812 */ /* 0x004fda000780c0ff */
[----:B----4-:R-:W-:Y:S01]  /*2490*/  VOTEU.ANY UP1, P0 ;  /* 0x0000000000ff7886 */ /* 0x010fe20000020100 */
[----:B------:R-:W-:-:S13]  /*24a0*/  PLOP3.LUT P0, PT, PT, PT, UP1, 0x80, 0x8 ;  /* 0x000000000008781c */ /* 0x000fda0003f0f018 */
[----:B-1----:R-:W-:Y:S02]  /*24b0*/  @P0 LOP3.LUT R0, R5, 0xffff, RZ, 0xc0, !PT ;  /* 0x0000ffff05000812 */ /* 0x002fe400078ec0ff */
[----:B---3--:R-:W-:Y:S02]  /*24c0*/  @P0 MOV R2, R4 ;  /* 0x0000000400020202 */ /* 0x008fe40000000f00 */
[----:B------:R-:W-:Y:S01]  /*24d0*/  @P0 R2UR UR5, R0 ;  /* 0x00000000000502ca */ /* 0x000fe200000e0000 */
[----:B------:R-:W-:Y:S01]  /*24e0*/  VIADD R0, R3, 0xc0 ;  /* 0x000000c003007836 */ /* 0x000fe20000000000 */
[----:B------:R-:W-:Y:S02]  /*24f0*/  @P0 SHF.R.U32.HI R4, RZ, 0x10, R5 ;  /* 0x00000010ff040819 */ /* 0x000fe40000011605 */
[----:B------:R-:W-:Y:S02]  /*2500*/  @P0 R2UR UR6, R2 ;  /* 0x00000000020602ca */ /* 0x000fe400000e0000 */
[----:B------:R-:W-:-:S02]  /*2510*/  PRMT R0, RZ, 0x654, R0 ;  /* 0x00000654ff007816 */ /* 0x000fc40000000000 */
[----:B------:R-:W-:Y:S02]  /*2520*/  @P0 R2UR UR4, R4 ;  /* 0x00000000040402ca */ /* 0x000fe400000e0000 */
[----:B------:R1:W-:Y:S03]  /*2530*/  SYNCS.ARRIVE.TRANS64.RED.A1T0 RZ, [R0+URZ], RZ ;  /* 0x000000ff00ff79a7 */ /* 0x0003e600081004ff */
[----:B------:R-:W-:-:S04]  /*2540*/  @UP1 UMOV UR43, UR5 ;  /* 0x00000005002b1c82 */ /* 0x000fc80008000000 */
[----:B------:R-:W-:-:S04]  /*2550*/  @UP1 UMOV UR44, UR6 ;  /* 0x00000006002c1c82 */ /* 0x000fc80008000000 */
[----:B------:R-:W-:Y:S01]  /*2560*/  @UP1 UMOV UR36, UR4 ;  /* 0x0000000400241c82 */ /* 0x000fe20008000000 */
[----:B------:R-:W-:Y:S05]  /*2570*/  BRA.U !UP0, `(.L_x_42) ;  /* 0x0000000108d47547 */ /* 0x000fea000b800000 */
[----:B------:R-:W2:Y:S01]  /*2580*/  LDCU.128 UR16, c[0x0][0xb10] ;  /* 0x00016200ff1077ac */ /* 0x000ea20008000c00 */
[----:B------:R-:W3:Y:S01]  /*2590*/  LDCU UR23, c[0x0][0xb20] ;  /* 0x00016400ff1777ac */ /* 0x000ee20008000800 */
[----:B------:R-:W4:Y:S01]  /*25a0*/  LDCU UR22, c[0x0][0xb0c] ;  /* 0x00016180ff1677ac */ /* 0x000f220008000800 */
[----:B------:R-:W1:Y:S01]  /*25b0*/  LDCU.64 UR8, c[0x0][0xb28] ;  /* 0x00016500ff0877ac */ /* 0x000e620008000a00 */
[----:B------:R-:W-:Y:S02]  /*25c0*/  UISETP.NE.AND UP3, UPT, UR45, 0x1, UPT ;  /* 0x000000012d00788c */ /* 0x000fe4000bf65270 */
[----:B--2---:R-:W-:Y:S02]  /*25d0*/  UIMAD.WIDE.U32 UR6, UR46, UR19, URZ ;  /* 0x000000132e0672a5 */ /* 0x004fe4000f8e00ff */
[----:B------:R-:W-:Y:S02]  /*25e0*/  UIMAD.WIDE.U32 UR4, UR48, UR16, URZ ;  /* 0x00000010300472a5 */ /* 0x000fe4000f8e00ff */
[----:B------:R-:W-:-:S02]  /*25f0*/  UISETP.NE.AND UP0, UPT, UR18, 0x1, UPT ;  /* 0x000000011200788c */ /* 0x000fc4000bf05270 */
[----:B------:R-:W-:Y:S01]  /*2600*/  UIMAD.WIDE.U32 UR20, UR43, UR19, URZ ;  /* 0x000000132b1472a5 */ /* 0x000fe2000f8e00ff */
[----:B------:R-:W-:Y:S02]  /*2610*/  UMOV UR6, UR7 ;  /* 0x0000000700067c82 */ /* 0x000fe40008000000 */
[----:B------:R-:W-:Y:S01]  /*2620*/  UMOV UR4, UR5 ;  /* 0x0000000500047c82 */ /* 0x000fe20008000000 */
[----:B---3--:R-:W-:Y:S02]  /*2630*/  USHF.R.U32.HI UR6, URZ, UR23, UR6 ;  /* 0x00000017ff067299 */ /* 0x008fe40008011606 */
[----:B----4-:R-:W-:Y:S02]  /*2640*/  UISETP.NE.AND UP2, UPT, UR22, 0x1, UPT ;  /* 0x000000011600788c */ /* 0x010fe4000bf45270 */
[----:B------:R-:W-:Y:S02]  /*2650*/  USHF.R.U32.HI UR4, URZ, UR17, UR4 ;  /* 0x00000011ff047299 */ /* 0x000fe40008011604 */
[----:B------:R-:W-:-:S02]  /*2660*/  USEL UR5, UR46, UR6, !UP0 ;  /* 0x000000062e057287 */ /* 0x000fc4000c000000 */
[----:B------:R-:W-:Y:S02]  /*2670*/  USEL UR6, UR48, UR4, !UP2 ;  /* 0x0000000430067287 */ /* 0x000fe4000d000000 */
[----:B-1----:R-:W-:Y:S01]  /*2680*/  UIMAD.WIDE.U32 UR10, UR5, UR8, URZ ;  /* 0x00000008050a72a5 */ /* 0x002fe2000f8e00ff */
[----:B------:R-:W-:Y:S01]  /*2690*/  UMOV UR4, UR21 ;  /* 0x0000001500047c82 */ /* 0x000fe20008000000 */
[----:B------:R-:W-:Y:S02]  /*26a0*/  UIMAD.WIDE.U32 UR12, UR44, UR16, URZ ;  /* 0x000000102c0c72a5 */ /* 0x000fe4000f8e00ff */
[----:B------:R-:W-:-:S03]  /*26b0*/  UIMAD.WIDE.U32 UR20, UR6, UR8, URZ ;  /* 0x00000008061472a5 */ /* 0x000fc6000f8e00ff */
[----:B------:R-:W-:Y:S01]  /*26c0*/  UMOV UR10, UR11 ;  /* 0x0000000b000a7c82 */ /* 0x000fe20008000000 */
[----:B------:R-:W-:Y:S02]  /*26d0*/  USHF.R.U32.HI UR4, URZ, UR23, UR4 ;  /* 0x00000017ff047299 */ /* 0x000fe40008011604 */
[----:B------:R-:W-:Y:S01]  /*26e0*/  @UP3 USHF.R.U32.HI UR5, URZ, UR9, UR10 ;  /* 0x00000009ff053299 */ /* 0x000fe2000801160a */
[----:B------:R-:W-:Y:S01]  /*26f0*/  UMOV UR12, UR13 ;  /* 0x0000000d000c7c82 */ /* 0x000fe20008000000 */
[----:B------:R-:W-:Y:S01]  /*2700*/  UMOV UR20, UR21 ;  /* 0x0000001500147c82 */ /* 0x000fe20008000000 */
[----:B------:R-:W-:Y:S02]  /*2710*/  USHF.R.U32.HI UR17, URZ, UR17, UR12 ;  /* 0x00000011ff117299 */ /* 0x000fe4000801160c */
[----:B------:R-:W-:Y:S02]  /*2720*/  USEL UR4, UR43, UR4, !UP0 ;  /* 0x000000042b047287 */ /* 0x000fe4000c000000 */
[----:B------:R-:W-:-:S02]  /*2730*/  @UP3 USHF.R.U32.HI UR6, URZ, UR9, UR20 ;  /* 0x00000009ff063299 */ /* 0x000fc40008011614 */
[----:B------:R-:W-:Y:S02]  /*2740*/  UIMAD UR7, UR45, UR5, URZ ;  /* 0x000000052d0772a4 */ /* 0x000fe4000f8e02ff */
[----:B------:R-:W-:Y:S02]  /*2750*/  USEL UR5, UR44, UR17, !UP2 ;  /* 0x000000112c057287 */ /* 0x000fe4000d000000 */
[----:B------:R-:W-:Y:S02]  /*2760*/  UIMAD UR10, UR45, UR6, URZ ;  /* 0x000000062d0a72a4 */ /* 0x000fe4000f8e02ff */
[----:B------:R-:W-:Y:S02]  /*2770*/  UISETP.GE.AND UP0, UPT, UR4, UR7, UPT ;  /* 0x000000070400728c */ /* 0x000fe4000bf06270 */
[----:B------:R-:W-:Y:S02]  /*2780*/  UIMAD.WIDE.U32 UR12, UR4, UR8, URZ ;  /* 0x00000008040c72a5 */ /* 0x000fe4000f8e00ff */
[----:B------:R-:W-:-:S02]  /*2790*/  UISETP.GE.OR UP0, UPT, UR5, UR10, UP0 ;  /* 0x0000000a0500728c */ /* 0x000fc40008706670 */
        /* <DEDUP_REMOVED lines=19> */
.L_x_42:
[----:B------:R-:W2:Y:S02]  /*28d0*/  LDCU UR4, c[0x0][0xb30] ;  /* 0x00016600ff0477ac */ /* 0x000ea40008000800 */
[----:B--2---:R-:W-:-:S09]  /*28e0*/  UISETP.NE.AND UP0, UPT, UR4, 0x1, UPT ;  /* 0x000000010400788c */ /* 0x004fd2000bf05270 */
[----:B------:R-:W-:Y:S05]  /*28f0*/  BRA.U UP0, `(.L_x_43) ;  /* 0x0000000100447547 */ /* 0x000fea000b800000 */
[----:B------:R-:W2:Y:S01]  /*2900*/  LDCU.128 UR8, c[0x0][0xb10] ;  /* 0x00016200ff0877ac */ /* 0x000ea20008000c00 */
[----:B------:R-:W3:Y:S01]  /*2910*/  LDCU UR12, c[0x0][0xb0c] ;  /* 0x00016180ff0c77ac */ /* 0x000ee20008000800 */
[----:B------:R-:W4:Y:S01]  /*2920*/  LDCU UR13, c[0x0][0xb20] ;  /* 0x00016400ff0d77ac */ /* 0x000f220008000800 */
[----:B--2---:R-:W-:Y:S02]  /*2930*/  UIMAD.WIDE.U32 UR6, UR44, UR8, URZ ;  /* 0x000000082c0672a5 */ /* 0x004fe4000f8e00ff */
[----:B------:R-:W-:Y:S02]  /*2940*/  UIMAD.WIDE.U32 UR4, UR43, UR11, URZ ;  /* 0x0000000b2b0472a5 */ /* 0x000fe4000f8e00ff */
[----:B---3--:R-:W-:Y:S02]  /*2950*/  UISETP.NE.AND UP2, UPT, UR12, 0x1, UPT ;  /* 0x000000010c00788c */ /* 0x008fe4000bf45270 */
[----:B------:R-:W-:Y:S01]  /*2960*/  UISETP.NE.AND UP0, UPT, UR10, 0x1, UPT ;  /* 0x000000010a00788c */ /* 0x000fe2000bf05270 */
[----:B------:R-:W-:-:S02]  /*2970*/  UMOV UR6, UR7 ;  /* 0x0000000700067c82 */ /* 0x000fc40008000000 */
[----:B------:R-:W-:Y:S01]  /*2980*/  UMOV UR4, UR5 ;  /* 0x0000000500047c82 */ /* 0x000fe20008000000 */
[----:B------:R-:W-:Y:S02]  /*2990*/  USHF.R.U32.HI UR9, URZ, UR9, UR6 ;  /* 0x00000009ff097299 */ /* 0x000fe40008011606 */
[----:B----4-:R-:W-:Y:S02]  /*29a0*/  USHF.R.U32.HI UR4, URZ, UR13, UR4 ;  /* 0x0000000dff047299 */ /* 0x010fe40008011604 */
[----:B------:R-:W-:Y:S02]  /*29b0*/  USEL UR5, UR44, UR9, !UP2 ;  /* 0x000000092c057287 */ /* 0x000fe4000d000000 */
[----:B------:R-:W-:-:S04]  /*29c0*/  USEL UR4, UR43, UR4, !UP0 ;  /* 0x000000042b047287 */ /* 0x000fc8000c000000 */
[----:B------:R-:W-:Y:S02]  /*29d0*/  UIADD3 UR6, UPT, UPT, UR5, -UR4, URZ ;  /* 0x8000000405067290 */ /* 0x000fe4000fffe0ff */
[----:B------:R-:W-:Y:S02]  /*29e0*/  UIADD3 UR4, UPT, UPT, -UR5, UR4, URZ ;  /* 0x0000000405047290 */ /* 0x000fe4000fffe1ff */
[----:B------:R-:W-:Y:S02]  /*29f0*/  UIMAD UR43, UR6, UR10, UR43 ;  /* 0x0000000a062b72a4 */ /* 0x000fe4000f8e022b */
[----:B------:R-:W-:-:S12]  /*2a00*/  UIMAD UR44, UR4, UR12, UR44 ;  /* 0x0000000c042c72a4 */ /* 0x000fd8000f8e022c */
.L_x_43:
[----:B------:R-:W-:Y:S01]  /*2a10*/  VIADD R11, R11, 0x1 ;  /* 0x000000010b0b7836 */ /* 0x000fe20000000000 */
[----:B------:R-:W-:Y:S01]  /*2a20*/  R2UR UR4, R53 ;  /* 0x00000000350472ca */ /* 0x000fe200000e0000 */
[----:B------:R-:W-:Y:S01]  /*2a30*/  UIADD3 UR27, UPT, UPT, UR44, UR63, URZ ;  /* 0x0000003f2c1b7290 */ /* 0x000fe2000fffe0ff */
[----:B------:R-:W-:Y:S02]  /*2a40*/  PLOP3.LUT P1, PT, PT, PT, PT, 0x80, 0x8 ;  /* 0x000000000008781c */ /* 0x000fe40003f2f070 */
[----:B------:R-:W-:-:S04]  /*2a50*/  ISETP.NE.AND P0, PT, R11, 0x2, PT ;  /* 0x000000020b00780c */ /* 0x000fc80003f05270 */
[----:B-1----:R-:W-:Y:S02]  /*2a60*/  SEL R0, RZ, 0x1, P0 ;  /* 0x00000001ff007807 */ /* 0x002fe40000000000 */
[----:B------:R-:W-:Y:S02]  /*2a70*/  SEL R11, R11, RZ, P0 ;  /* 0x000000ff0b0b7207 */ /* 0x000fe40000000000 */
[----:B------:R-:W-:Y:S01]  /*2a80*/  LOP3.LUT R10, R10, R0, RZ, 0x3c, !PT ;  /* 0x000000000a0a7212 */ /* 0x000fe200078e3cff */
[----:B------:R-:W-:Y:S01]  /*2a90*/  UIADD3 UR26, UPT, UPT, UR43, UR4, URZ ;  /* 0x000000042b1a7290 */ /* 0x000fe2000fffe0ff */
[----:B------:R-:W-:Y:S11]  /*2aa0*/  BRA.U UP1, `(.L_x_44) ;  /* 0xffffffed01b87547 */ /* 0x000ff6000b83ffff */
[----:B------:R-:W-:Y:S01]  /*2ab0*/  UIADD3 UR14, UPT, UPT, UR14, 0x30, URZ ;  /* 0x000000300e0e7890 */ /* 0x000fe2000fffe0ff */
[----:B------:R-:W-:-:S03]  /*2ac0*/  SHF.L.U32 R2, R12, 0x1f, RZ ;  /* 0x0000001f0c027819 */ /* 0x000fc600000006ff */
[----:B------:R-:W-:-:S09]  /*2ad0*/  ULEA UR4, UR15, UR14, 0x3 ;  /* 0x0000000e0f047291 */ /* 0x000fd2000f8e18ff */
[----:B------:R-:W1:Y:S02]  /*2ae0*/  SYNCS.PHASECHK.TRANS64.TRYWAIT P0, [UR4], R2 ;  /* 0x00000002ff0075a7 */ /* 0x000e640008001104 */
[----:B-1----:R-:W-:Y:S05]  /*2af0*/  @!P0 BRA `(.L_x_45) ;  /* 0x0000006400448947 */ /* 0x002fea0003800000 */
.L_x_158:
[----:B------:R-:W-:-:S04]  /*2b00*/  UIADD3 UR4, UPT, UPT, UR15, 0x1, URZ ;  /* 0x000000010f047890 */ /* 0x000fc8000fffe0ff */
[----:B------:R-:W-:-:S04]  /*2b10*/  UISETP.NE.AND UP0, UPT, UR4, 0x6, UPT ;  /* 0x000000060400788c */ /* 0x000fc8000bf05270 */
[----:B------:R-:W-:Y:S02]  /*2b20*/  USEL UR6, URZ, 0x1, UP0 ;  /* 0x00000001ff067887 */ /* 0x000fe40008000000 */
[----:B------:R-:W-:-:S04]  /*2b30*/  USEL UR4, UR4, URZ, UP0 ;  /* 0x000000ff04047287 */ /* 0x000fc80008000000 */
[----:B------:R-:W-:Y:S01]  /*2b40*/  ULEA UR5, UR4, UR14, 0x3 ;  /* 0x0000000e04057291 */ /* 0x000fe2000f8e18ff */
[----:B-1----:R-:W-:-:S04]  /*2b50*/  LOP3.LUT R2, R12, UR6, RZ, 0x3c, !PT ;  /* 0x000000060c027c12 */ /* 0x002fc8000f8e3cff */
[----:B------:R-:W-:-:S04]  /*2b60*/  SHF.L.U32 R3, R2, 0x1f, RZ ;  /* 0x0000001f02037819 */ /* 0x000fc800000006ff */
[----:B------:R-:W1:Y:S02]  /*2b70*/  SYNCS.PHASECHK.TRANS64.TRYWAIT P0, [UR5], R3 ;  /* 0x00000003ff0075a7 */ /* 0x000e640008001105 */
[----:B-1----:R-:W-:Y:S05]  /*2b80*/  @!P0 BRA `(.L_x_46) ;  /* 0x0000006400388947 */ /* 0x002fea0003800000 */
.L_x_160:
[----:B------:R-:W-:-:S04]  /*2b90*/  UIADD3 UR4, UPT, UPT, UR4, 0x1, URZ ;  /* 0x0000000104047890 */ /* 0x000fc8000fffe0ff */
[----:B------:R-:W-:-:S04]  /*2ba0*/  UISETP.NE.AND UP0, UPT, UR4, 0x6, UPT ;  /* 0x000000060400788c */ /* 0x000fc8000bf05270 */
[----:B------:R-:W-:Y:S02]  /*2bb0*/  USEL UR6, URZ, 0x1, UP0 ;  /* 0x00000001ff067887 */ /* 0x000fe40008000000 */
[----:B------:R-:W-:-:S04]  /*2bc0*/  USEL UR4, UR4, URZ, UP0 ;  /* 0x000000ff04047287 */ /* 0x000fc80008000000 */
[----:B------:R-:W-:Y:S01]  /*2bd0*/  ULEA UR5, UR4, UR14, 0x3 ;  /* 0x0000000e04057291 */ /* 0x000fe2000f8e18ff */
[----:B------:R-:W-:-:S04]  /*2be0*/  LOP3.LUT R2, R2, UR6, RZ, 0x3c, !PT ;  /* 0x0000000602027c12 */ /* 0x000fc8000f8e3cff */
[----:B-1----:R-:W-:-:S04]  /*2bf0*/  SHF.L.U32 R3, R2, 0x1f, RZ ;  /* 0x0000001f02037819 */ /* 0x002fc800000006ff */
[----:B------:R-:W1:Y:S02]  /*2c00*/  SYNCS.PHASECHK.TRANS64.TRYWAIT P0, [UR5], R3 ;  /* 0x00000003ff0075a7 */ /* 0x000e640008001105 */
[----:B-1----:R-:W-:Y:S05]  /*2c10*/  @!P0 BRA `(.L_x_47) ;  /* 0x00000064002c8947 */ /* 0x002fea0003800000 */
.L_x_162:
        /* <DEDUP_REMOVED lines=9> */
.L_x_164:
        /* <DEDUP_REMOVED lines=9> */
.L_x_166:
[----:B------:R-:W-:-:S04]  /*2d40*/  UIADD3 UR4, UPT, UPT, UR4, 0x1, URZ ;  /* 0x0000000104047890 */ /* 0x000fc8000fffe0ff */
[----:B------:R-:W-:-:S04]  /*2d50*/  UISETP.NE.AND UP0, UPT, UR4, 0x6, UPT ;  /* 0x000000060400788c */ /* 0x000fc8000bf05270 */
[----:B------:R-:W-:Y:S02]  /*2d60*/  USEL UR5, URZ, 0x1, UP0 ;  /* 0x00000001ff057887 */ /* 0x000fe40008000000 */
[----:B------:R-:W-:-:S04]  /*2d70*/  USEL UR4, UR4, URZ, UP0 ;  /* 0x000000ff04047287 */ /* 0x000fc80008000000 */
[----:B------:R-:W-:Y:S01]  /*2d80*/  ULEA UR4, UR4, UR14, 0x3 ;  /* 0x0000000e04047291 */ /* 0x000fe2000f8e18ff */
[----:B------:R-:W-:-:S04]  /*2d90*/  LOP3.LUT R2, R2, UR5, RZ, 0x3c, !PT ;  /* 0x0000000502027c12 */ /* 0x000fc8000f8e3cff */
[----:B------:R-:W-:Y:S01]  /*2da0*/  SHF.L.U32 R2, R2, 0x1f, RZ ;  /* 0x0000001f02027819 */ /* 0x000fe200000006ff */
[----:B-1----:R-:W-:-:S07]  /*2db0*/  IMAD.U32 R0, RZ, RZ, UR4 ;  /* 0x00000004ff007e24 */ /* 0x002fce000f8e00ff */
.L_x_50:
[----:B-1----:R1:W2:Y:S02]  /*2dc0*/  SYNCS.PHASECHK.TRANS64.TRYWAIT P0, [R0+URZ], R2 ;  /* 0x00000002000075a7 */ /* 0x0022a400080011ff */
[----:B--2---:R-:W-:Y:S05]  /*2dd0*/  @!P0 NANOSLEEP.SYNCS 0x989680 ;  /* 0x009896800000895d */ /* 0x004fea0003900000 */
[----:B------:R-:W2:Y:S02]  /*2de0*/  @!P0 SYNCS.PHASECHK.TRANS64 P0, [R0+URZ], R2 ;  /* 0x00000002000085a7 */ /* 0x000ea400080010ff */
[----:B--2---:R-:W-:Y:S05]  /*2df0*/  @P0 EXIT ;  /* 0x000000000000094d */ /* 0x004fea0003800000 */
[----:B------:R-:W-:Y:S05]  /*2e00*/  BRA `(.L_x_50) ;  /* 0xfffffffc00ec7947 */ /* 0x000fea000383ffff */
.L_x_22:
[----:B------:R-:W-:-:S04]  /*2e10*/  UISETP.NE.AND UP0, UPT, UR47, URZ, UPT ;  /* 0x000000ff2f00728c */ /* 0x000fc8000bf05270 */
[----:B------:R-:W-:-:S09]  /*2e20*/  UISETP.NE.OR UP0, UPT, UR18, 0x1, UP0 ;  /* 0x000000011200788c */ /* 0x000fd20008705670 */
[----:B------:R-:W-:Y:S05]  /*2e30*/  BRA.U UP0, `(.L_x_51) ;  /* 0x0000000500487547 */ /* 0x000fea000b800000 */
[----:B------:R-:W-:Y:S01]  /*2e40*/  ISETP.GE.U32.AND P2, PT, R0, 0x4, PT ;  /* 0x000000040000780c */ /* 0x000fe20003f46070 */
[----:B------:R-:W-:Y:S01]  /*2e50*/  IMAD.MOV.U32 R12, RZ, RZ, 0x1 ;  /* 0x00000001ff0c7424 */ /* 0x000fe200078e00ff */
[----:B------:R-:W-:Y:S02]  /*2e60*/  CS2R R10, SRZ ;  /* 0x00000000000a7805 */ /* 0x000fe4000001ff00 */
[----:B------:R-:W-:Y:S01]  /*2e70*/  CS2R R8, SRZ ;  /* 0x0000000000087805 */ /* 0x000fe2000001ff00 */
[----:B------:R-:W-:Y:S01]  /*2e80*/  UMOV UR6, 0x400 ;  /* 0x0000040000067882 */ /* 0x000fe20000000000 */
[----:B------:R-:W-:Y:S01]  /*2e90*/  UMOV UR5, URZ ;  /* 0x000000ff00057c82 */ /* 0x000fe20008000000 */
[----:B------:R-:W-:-:S12]  /*2ea0*/  ULEA UR6, UR47, UR6, 0x18 ;  /* 0x000000062f067291 */ /* 0x000fd8000f8ec0ff */
.L_x_55:
[----:B------:R-:W-:Y:S02]  /*2eb0*/  LEA R2, R8, UR6, 0x3 ;  /* 0x0000000608027c11 */ /* 0x000fe4000f8e18ff */
[----:B------:R-:W-:-:S03]  /*2ec0*/  SHF.L.U32 R4, R9, 0x1f, RZ ;  /* 0x0000001f09047819 */ /* 0x000fc600000006ff */
[----:B------:R-:W-:Y:S01]  /*2ed0*/  VIADD R5, R2, 0x120 ;  /* 0x0000012002057836 */ /* 0x000fe20000000000 */
[----:B------:R-:W2:Y:S02]  /*2ee0*/  SYNCS.PHASECHK.TRANS64.TRYWAIT P0, [R2+URZ+0x110], R4 ;  /* 0x00011004020075a7 */ /* 0x000ea400080011ff */
[----:B--2---:R-:W-:Y:S05]  /*2ef0*/  @!P0 BRA `(.L_x_52) ;  /* 0x0000006000bc8947 */ /* 0x004fea0003800000 */
.L_x_167:
[----:B------:R-:W-:Y:S01]  /*2f00*/  ULEA UR4, UR5, UR6, 0x3 ;  /* 0x0000000605047291 */ /* 0x000fe2000f8e18ff */
[----:B--2---:R-:W-:Y:S01]  /*2f10*/  PRMT R2, RZ, 0x654, R5 ;  /* 0x00000654ff027816 */ /* 0x004fe20000000005 */
[----:B------:R-:W-:Y:S01]  /*2f20*/  @!P2 IMAD.MOV.U32 R4, RZ, RZ, 0x10 ;  /* 0x00000010ff04a424 */ /* 0x000fe200078e00ff */
[----:B------:R-:W-:Y:S01]  /*2f30*/  SHF.L.U32 R5, R12, 0x1f, RZ ;  /* 0x0000001f0c057819 */ /* 0x000fe200000006ff */
[----:B------:R-:W-:Y:S01]  /*2f40*/  UIADD3 UR7, UPT, UPT, UR4, 0xb0, URZ ;  /* 0x000000b004077890 */ /* 0x000fe2000fffe0ff */
[----:B------:R2:W-:Y:S05]  /*2f50*/  SYNCS.ARRIVE.TRANS64.RED.A1T0 RZ, [R2+URZ], RZ ;  /* 0x000000ff02ff79a7 */ /* 0x0005ea00081004ff */
[----:B------:R-:W-:Y:S01]  /*2f60*/  IMAD.U32 R6, RZ, RZ, UR7 ;  /* 0x00000007ff067e24 */ /* 0x000fe2000f8e00ff */
[----:B------:R-:W3:Y:S04]  /*2f70*/  SYNCS.PHASECHK.TRANS64.TRYWAIT P0, [UR4+0xc0], R5 ;  /* 0x0000c005ff0075a7 */ /* 0x000ee80008001104 */
[----:B------:R-:W-:Y:S01]  /*2f80*/  PRMT R6, R0, 0x654, R6 ;  /* 0x0000065400067816 */ /* 0x000fe20000000006 */
[----:B--23--:R-:W-:Y:S06]  /*2f90*/  @!P0 BRA `(.L_x_53) ;  /* 0x0000006000a88947 */ /* 0x00cfec0003800000 */
.L_x_169:
[----:B------:R-:W-:Y:S01]  /*2fa0*/  ULEA UR8, UR5, UR6, 0x4 ;  /* 0x0000000605087291 */ /* 0x000fe2000f8e20ff */
[----:B------:R-:W-:Y:S01]  /*2fb0*/  SEL R3, R6, R3, !P2 ;  /* 0x0000000306037207 */ /* 0x000fe20005000000 */
[----:B------:R-:W-:Y:S01]  /*2fc0*/  UIADD3 UR9, UPT, UPT, UR4, 0xb0, URZ ;  /* 0x000000b004097890 */ /* 0x000fe2000fffe0ff */
[----:B--2---:R-:W-:Y:S01]  /*2fd0*/  LEA R2, R11, UR6, 0x3 ;  /* 0x000000060b027c11 */ /* 0x004fe2000f8e18ff */
[----:B------:R-:W-:Y:S01]  /*2fe0*/  UIADD3 UR8, UPT, UPT, UR8, 0x140, URZ ;  /* 0x0000014008087890 */ /* 0x000fe2000fffe0ff */
[----:B------:R2:W-:Y:S01]  /*2ff0*/  @!P2 SYNCS.ARRIVE.TRANS64.RED RZ, [R3+URZ], R4 ;  /* 0x0000000403ffa9a7 */ /* 0x0005e200080004ff */
[----:B------:R-:W-:Y:S01]  /*3000*/  UIADD3 UR4, UPT, UPT, UR5, 0x1, URZ ;  /* 0x0000000105047890 */ /* 0x000fe2000fffe0ff */
[----:B------:R-:W-:-:S03]  /*3010*/  VIADD R8, R8, 0x1 ;  /* 0x0000000108087836 */ /* 0x000fc60000000000 */
[----:B------:R-:W-:Y:S02]  /*3020*/  UISETP.NE.AND UP0, UPT, UR4, 0x2, UPT ;  /* 0x000000020400788c */ /* 0x000fe4000bf05270 */
[----:B------:R-:W-:Y:S01]  /*3030*/  ISETP.NE.AND P0, PT, R8, 0x2, PT ;  /* 0x000000020800780c */ /* 0x000fe20003f05270 */
[----:B------:R-:W-:Y:S06]  /*3040*/  UGETNEXTWORKID.BROADCAST [UR8], [UR9] ;  /* 0x00000000080073ca */ /* 0x000fec0008000100 */
[----:B------:R-:W-:Y:S02]  /*3050*/  USEL UR7, URZ, 0x1, UP0 ;  /* 0x00000001ff077887 */ /* 0x000fe40008000000 */
[----:B------:R-:W-:-:S04]  /*3060*/  USEL UR5, UR4, URZ, UP0 ;  /* 0x000000ff04057287 */ /* 0x000fc80008000000 */
[----:B------:R-:W-:Y:S02]  /*3070*/  LOP3.LUT R12, R12, UR7, RZ, 0x3c, !PT ;  /* 0x000000070c0c7c12 */ /* 0x000fe4000f8e3cff */
[----:B--2---:R-:W-:-:S04]  /*3080*/  SHF.L.U32 R4, R10, 0x1f, RZ ;  /* 0x0000001f0a047819 */ /* 0x004fc800000006ff */
[----:B------:R-:W2:Y:S02]  /*3090*/  SYNCS.PHASECHK.TRANS64.TRYWAIT P1, [R2+URZ+0xb0], R4 ;  /* 0x0000b004020075a7 */ /* 0x000ea400080211ff */
[----:B--2---:R-:W-:Y:S05]  /*30a0*/  @!P1 BRA `(.L_x_54) ;  /* 0x00000060007c9947 */ /* 0x004fea0003800000 */
.L_x_170:
[C---:B--2---:R-:W-:Y:S01]  /*30b0*/  LEA R4, R11.reuse, UR6, 0x4 ;  /* 0x000000060b047c11 */ /* 0x044fe2000f8e20ff */
[----:B------:R-:W-:Y:S01]  /*30c0*/  VIADD R2, R2, 0xc0 ;  /* 0x000000c002027836 */ /* 0x000fe20000000000 */
[----:B------:R-:W-:Y:S01]  /*30d0*/  SEL R8, R8, RZ, P0 ;  /* 0x000000ff08087207 */ /* 0x000fe20000000000 */
[----:B------:R-:W-:-:S03]  /*30e0*/  VIADD R11, R11, 0x1 ;  /* 0x000000010b0b7836 */ /* 0x000fc60000000000 */
[----:B------:R-:W2:Y:S01]  /*30f0*/  LDS.128 R4, [R4+0x140] ;  /* 0x0001400004047984 */ /* 0x000ea20000000c00 */
[----:B------:R-:W-:Y:S02]  /*3100*/  PRMT R2, RZ, 0x654, R2 ;  /* 0x00000654ff027816 */ /* 0x000fe40000000002 */
[C---:B------:R-:W-:Y:S01]  /*3110*/  ISETP.NE.AND P1, PT, R11.reuse, 0x2, PT ;  /* 0x000000020b00780c */ /* 0x040fe20003f25270 */
[----:B------:R-:W-:Y:S01]  /*3120*/  @!PT LDS RZ, [RZ] ;  /* 0x00000000fffff984 */ /* 0x000fe20000000800 */
[----:B------:R-:W-:Y:S01]  /*3130*/  @!PT LDS RZ, [RZ] ;  /* 0x00000000fffff984 */ /* 0x000fe20000000800 */
[----:B------:R-:W-:Y:S01]  /*3140*/  @!PT LDS RZ, [RZ] ;  /* 0x00000000fffff984 */ /* 0x000fe20000000800 */
[----:B------:R-:W-:Y:S01]  /*3150*/  @!PT LDS RZ, [RZ] ;  /* 0x00000000fffff984 */ /* 0x000fe20000000800 */
[----:B------:R3:W-:Y:S06]  /*3160*/  MEMBAR.ALL.CTA ;  /* 0x0000000000007992 */ /* 0x0007ec0000008000 */
[----:B---3--:R-:W3:Y:S01]  /*3170*/  FENCE.VIEW.ASYNC.S ;  /* 0x00000000000073c6 */ /* 0x008ee20000000000 */
[----:B------:R-:W-:Y:S01]  /*3180*/  SEL R11, R11, RZ, P1 ;  /* 0x000000ff0b0b7207 */ /* 0x000fe20000800000 */
[----:B---3--:R3:W-:Y:S01]  /*3190*/  SYNCS.ARRIVE.TRANS64.RED.A1T0 RZ, [R2+URZ], RZ ;  /* 0x000000ff02ff79a7 */ /* 0x0087e200081004ff */
[----:B--2---:R-:W-:-:S02]  /*31a0*/  LOP3.LUT P3, RZ, R6, 0x1, RZ, 0xc0, !PT ;  /* 0x0000000106ff7812 */ /* 0x004fc4000786c0ff */
[----:B------:R-:W-:-:S04]  /*31b0*/  SEL R4, RZ, 0x1, P1 ;  /* 0x00000001ff047807 */ /* 0x000fc80000800000 */
[----:B------:R-:W-:Y:S02]  /*31c0*/  LOP3.LUT R10, R10, R4, RZ, 0x3c, !PT ;  /* 0x000000040a0a7212 */ /* 0x000fe400078e3cff */
[----:B---3--:R-:W-:-:S04]  /*31d0*/  SEL R2, RZ, 0x1, P0 ;  /* 0x00000001ff027807 */ /* 0x008fc80000000000 */
[----:B------:R-:W-:Y:S01]  /*31e0*/  LOP3.LUT R9, R9, R2, RZ, 0x3c, !PT ;  /* 0x0000000209097212 */ /* 0x000fe200078e3cff */
[----:B------:R-:W-:Y:S06]  /*31f0*/  @P3 BRA `(.L_x_55) ;  /* 0xfffffffc002c3947 */ /* 0x000fec000383ffff */
[----:B------:R-:W-:Y:S01]  /*3200*/  ULEA UR4, UR5, UR6, 0x3 ;  /* 0x0000000605047291 */ /* 0x000fe2000f8e18ff */
[----:B------:R-:W-:-:S08]  /*3210*/  SHF.L.U32 R2, R12, 0x1f, RZ ;  /* 0x0000001f0c027819 */ /* 0x000fd000000006ff */
[----:B------:R-:W2:Y:S02]  /*3220*/  SYNCS.PHASECHK.TRANS64 P0, [UR4+0xc0], R2 ;  /* 0x0000c002ff0075a7 */ /* 0x000ea40008001004 */
[----:B--2---:R-:W-:Y:S05]  /*3230*/  @P0 BRA `(.L_x_56) ;  /* 0x0000000000080947 */ /* 0x004fea0003800000 */
[----:B------:R-:W2:Y:S02]  /*3240*/  SYNCS.PHASECHK.TRANS64.TRYWAIT P0, [UR4+0xc0], R2 ;  /* 0x0000c002ff0075a7 */ /* 0x000ea40008001104 */
[----:B--2---:R-:W-:Y:S05]  /*3250*/  @!P0 BRA `(.L_x_57) ;  /* 0x0000006000248947 */ /* 0x004fea0003800000 */
.L_x_56:
[----:B------:R-:W-:-:S04]  /*3260*/  UIADD3 UR7, UPT, UPT, UR5, 0x1, URZ ;  /* 0x0000000105077890 */ /* 0x000fc8000fffe0ff */
[----:B------:R-:W-:-:S04]  /*3270*/  UISETP.NE.AND UP0, UPT, UR7, 0x2, UPT ;  /* 0x000000020700788c */ /* 0x000fc8000bf05270 */
[----:B------:R-:W-:Y:S02]  /*3280*/  USEL UR8, URZ, 0x1, UP0 ;  /* 0x00000001ff087887 */ /* 0x000fe40008000000 */
[----:B------:R-:W-:-:S04]  /*3290*/  USEL UR7, UR7, URZ, UP0 ;  /* 0x000000ff07077287 */ /* 0x000fc80008000000 */
[----:B------:R-:W-:Y:S01]  /*32a0*/  ULEA UR7, UR7, UR6, 0x3 ;  /* 0x0000000607077291 */ /* 0x000fe2000f8e18ff */
[----:B--2---:R-:W-:-:S04]  /*32b0*/  LOP3.LUT R2, R12, UR8, RZ, 0x3c, !PT ;  /* 0x000000080c027c12 */ /* 0x004fc8000f8e3cff */
[----:B------:R-:W-:-:S04]  /*32c0*/  SHF.L.U32 R0, R2, 0x1f, RZ ;  /* 0x0000001f02007819 */ /* 0x000fc800000006ff */
[----:B------:R-:W2:Y:S02]  /*32d0*/  SYNCS.PHASECHK.TRANS64 P0, [UR7+0xc0], R0 ;  /* 0x0000c000ff0075a7 */ /* 0x000ea40008001007 */
[----:B-12---:R-:W-:Y:S05]  /*32e0*/  @P0 EXIT ;  /* 0x000000000000094d */ /* 0x006fea0003800000 */
[----:B------:R-:W-:Y:S02]  /*32f0*/  SHF.L.U32 R2, R2, 0x1f, RZ ;  /* 0x0000001f02027819 */ /* 0x000fe400000006ff */
[----:B------:R-:W-:-:S07]  /*3300*/  MOV R0, UR7 ;  /* 0x0000000700007c02 */ /* 0x000fce0008000f00 */
.L_x_58:
[----:B-1----:R1:W2:Y:S02]  /*3310*/  SYNCS.PHASECHK.TRANS64.TRYWAIT P0, [R0+URZ+0xc0], R2 ;  /* 0x0000c002000075a7 */ /* 0x0022a400080011ff */
[----:B--2---:R-:W-:Y:S05]  /*3320*/  @!P0 NANOSLEEP.SYNCS 0x989680 ;  /* 0x009896800000895d */ /* 0x004fea0003900000 */
[----:B------:R-:W2:Y:S02]  /*3330*/  @!P0 SYNCS.PHASECHK.TRANS64 P0, [R0+URZ+0xc0], R2 ;  /* 0x0000c002000085a7 */ /* 0x000ea400080010ff */
[----:B--2---:R-:W-:Y:S05]  /*3340*/  @P0 EXIT ;  /* 0x000000000000094d */ /* 0x004fea0003800000 */
[----:B------:R-:W-:Y:S05]  /*3350*/  BRA `(.L_x_58) ;  /* 0xfffffffc00ec7947 */ /* 0x000fea000383ffff */
.L_x_51:
[----:B------:R-:W-:Y:S05]  /*3360*/  BRA.U UP5, `(.L_x_59) ;  /* 0x0000001505487547 */ /* 0x000fea000b800000 */
[----:B------:R-:W-:Y:S01]  /*3370*/  UMOV UR4, 0x40 ;  /* 0x0000004000047882 */ /* 0x000fe20000000000 */
[----:B------:R-:W-:Y:S01]  /*3380*/  NOP ;  /* 0x0000000000007918 */ /* 0x000fe20000000000 */
[----:B------:R-:W-:Y:S01]  /*3390*/  ULEA UR5, UR47, UR4, 0x18 ;  /* 0x000000042f057291 */ /* 0x000fe2000f8ec0ff */
[----:B------:R-:W-:Y:S02]  /*33a0*/  UMOV UR6, 0x400 ;  /* 0x0000040000067882 */ /* 0x000fe40000000000 */
[----:B------:R-:W-:-:S06]  /*33b0*/  ULEA UR6, UR47, UR6, 0x18 ;  /* 0x000000062f067291 */ /* 0x000fcc000f8ec0ff */
[----:B------:R-:W2:Y:S02]  /*33c0*/  LDS.U8 R0, [UR5+0x1c] ;  /* 0x00001c05ff007984 */ /* 0x000ea40008000000 */
[----:B--2---:R-:W-:-:S13]  /*33d0*/  ISETP.NE.AND P0, PT, R0, RZ, PT ;  /* 0x000000ff0000720c */ /* 0x004fda0003f05270 */
[----:B------:R-:W-:Y:S05]  /*33e0*/  @P0 BRA `(.L_x_60) ;  /* 0x0000000400080947 */ /* 0x000fea0003800000 */
[----:B------:R-:W-:Y:S02]  /*33f0*/  UISETP.NE.U32.AND UP1, UPT, UR68, 0x1, UPT ;  /* 0x000000014400788c */ /* 0x000fe4000bf25070 */
[----:B------:R-:W-:-:S07]  /*3400*/  UIADD3 UR7, UPT, UPT, UR5, 0x8, URZ ;  /* 0x0000000805077890 */ /* 0x000fce000fffe0ff */
[----:B------:R-:W-:Y:S05]  /*3410*/  BRA.U !UP1, `(.L_x_61) ;  /* 0x00000001099c7547 */ /* 0x000fea000b800000 */
[----:B------:R-:W-:Y:S01]  /*3420*/  ELECT P0, URZ, PT ;  /* 0x0000000000ff782f */ /* 0x000fe20003800000 */
[----:B------:R-:W-:-:S12]  /*3430*/  BSSY B0, `(.L_x_61) ;  /* 0x0000025000007945 */ /* 0x000fd80003800000 */
[----:B------:R-:W-:Y:S05]  /*3440*/  @!P0 BRA `(.L_x_62) ;  /* 0x00000000008c8947 */ /* 0x000fea0003800000 */
[----:B------:R-:W-:-:S05]  /*3450*/  UMOV UR4, 0x10 ;  /* 0x0000001000047882 */ /* 0x000fca0000000000 */
[----:B------:R-:W-:Y:S04]  /*3460*/  DEPBAR.LE SB2, 0x36 ;  /* 0x0000ad800000791a */ /* 0x000fe80000000000 */
[----:B------:R-:W2:Y:S02]  /*3470*/  UTCATOMSWS.2CTA.FIND_AND_SET.ALIGN UP0, UR4, UR4 ;  /* 0x00000004000475e3 */ /* 0x000ea40008200800 */
[----:B--2---:R-:W-:Y:S01]  /*3480*/  MOV R10, UR4 ;  /* 0x00000004000a7c02 */ /* 0x004fe20008000f00 */
[----:B------:R-:W-:Y:S06]  /*3490*/  BRA.U UP0, `(.L_x_63) ;  /* 0x0000000100187547 */ /* 0x000fec000b800000 */
.L_x_64:
[----:B------:R-:W-:Y:S05]  /*34a0*/  NANOSLEEP 0x64 ;  /* 0x000000640000795d */ /* 0x000fea0003800000 */
[----:B------:R-:W-:-:S05]  /*34b0*/  UMOV UR4, 0x10 ;  /* 0x0000001000047882 */ /* 0x000fca0000000000 */
[----:B------:R-:W-:Y:S04]  /*34c0*/  DEPBAR.LE SB2, 0x36 ;  /* 0x0000ad800000791a */ /* 0x000fe80000000000 */
[----:B------:R-:W2:Y:S02]  /*34d0*/  UTCATOMSWS.2CTA.FIND_AND_SET.ALIGN UP0, UR4, UR4 ;  /* 0x00000004000475e3 */ /* 0x000ea40008200800 */
[----:B--2---:R-:W-:Y:S01]  /*34e0*/  MOV R10, UR4 ;  /* 0x00000004000a7c02 */ /* 0x004fe20008000f00 */
[----:B------:R-:W-:Y:S05]  /*34f0*/  BRA.U !UP0, `(.L_x_64) ;  /* 0xfffffffd08e87547 */ /* 0x000fea000b83ffff */
.L_x_63:
[----:B------:R-:W2:Y:S01]  /*3500*/  LDS R6, [UR5+0x10] ;  /* 0x00001005ff067984 */ /* 0x000ea20008000800 */
[----:B------:R-:W-:Y:S01]  /*3510*/  IMAD.U32 R0, RZ, RZ, UR6 ;  /* 0x00000006ff007e24 */ /* 0x000fe2000f8e00ff */
[----:B------:R-:W-:-:S03]  /*3520*/  MOV R4, UR69 ;  /* 0x0000004500047c02 */ /* 0x000fc60008000f00 */
[----:B------:R-:W-:Y:S01]  /*3530*/  VIADD R0, R0, 0x160 ;  /* 0x0000016000007836 */ /* 0x000fe20000000000 */
[----:B--2---:R-:W-:-:S04]  /*3540*/  SHF.L.U32 R6, R6, 0x1f, RZ ;  /* 0x0000001f06067819 */ /* 0x004fc800000006ff */
[----:B------:R-:W2:Y:S02]  /*3550*/  SYNCS.PHASECHK.TRANS64.TRYWAIT P0, [UR5+0x8], R6 ;  /* 0x00000806ff0075a7 */ /* 0x000ea40008001105 */
[----:B--2---:R-:W-:Y:S05]  /*3560*/  @P0 BRA `(.L_x_65) ;  /* 0x0000000000080947 */ /* 0x004fea0003800000 */
[----:B------:R-:W2:Y:S02]  /*3570*/  SYNCS.PHASECHK.TRANS64.TRYWAIT P0, [UR5+0x8], R6 ;  /* 0x00000806ff0075a7 */ /* 0x000ea40008001105 */
[----:B--2---:R-:W-:Y:S05]  /*3580*/  @!P0 BRA `(.L_x_66) ;  /* 0x0000005c00708947 */ /* 0x004fea0003800000 */
.L_x_65:
[----:B------:R-:W-:Y:S01]  /*3590*/  PRMT R4, R4, 0x654, R0 ;  /* 0x0000065404047816 */ /* 0x000fe20000000000 */
[----:B------:R-:W-:Y:S01]  /*35a0*/  HFMA2 R0, -RZ, RZ, 0, 5.9604644775390625e-08 ;  /* 0x00000001ff007431 */ /* 0x000fe200000001ff */
[----:B------:R-:W-:Y:S01]  /*35b0*/  UPRMT UR4, UR69, 0x654, UR7 ;  /* 0x0000065445047896 */ /* 0x000fe20008000007 */
[----:B------:R-:W-:Y:S02]  /*35c0*/  IMAD.MOV.U32 R8, RZ, RZ, 0xffff ;  /* 0x0000ffffff087424 */ /* 0x000fe400078e00ff */
[----:B--2---:R-:W-:Y:S02]  /*35d0*/  IMAD.MOV.U32 R6, RZ, RZ, 0x4 ;  /* 0x00000004ff067424 */ /* 0x004fe400078e00ff */
[----:B------:R-:W-:Y:S01]  /*35e0*/  IMAD.SHL.U32 R9, R10, 0x20, RZ ;  /* 0x000000200a097824 */ /* 0x000fe200078e00ff */
[----:B------:R-:W-:Y:S02]  /*35f0*/  MOV R5, UR4 ;  /* 0x0000000400057c02 */ /* 0x000fe40008000f00 */
[-C--:B------:R-:W-:Y:S01]  /*3600*/  SHF.L.U32 R8, R8, R10.reuse, RZ ;  /* 0x0000000a08087219 */ /* 0x080fe200000006ff */
[----:B------:R2:W-:Y:S01]  /*3610*/  SYNCS.ARRIVE.TRANS64.RED RZ, [UR4], R6 ;  /* 0x00000006ffff79a7 */ /* 0x0005e20008000404 */
[----:B------:R-:W-:Y:S01]  /*3620*/  SHF.L.U32 R7, R0, R10, RZ ;  /* 0x0000000a00077219 */ /* 0x000fe200000006ff */
[----:B------:R2:W-:Y:S04]  /*3630*/  STS [UR6+0x160], R9 ;  /* 0x00016009ff007988 */ /* 0x0005e80008000806 */
[----:B------:R2:W-:Y:S04]  /*3640*/  STAS [R4.64], R10 ;  /* 0x0000000a04007dbd */ /* 0x0005e8000c0008ff */
[----:B------:R2:W-:Y:S04]  /*3650*/  ATOMS.OR RZ, [UR5+0x14], R8 ;  /* 0x00001408ffff798c */ /* 0x0005e8000b000005 */
[----:B------:R2:W-:Y:S04]  /*3660*/  ATOMS.OR RZ, [UR5+0x18], R7 ;  /* 0x00001807ffff798c */ /* 0x0005e8000b000005 */
[----:B------:R2:W-:Y:S02]  /*3670*/  ATOMS.XOR RZ, [UR5+0x10], R0 ;  /* 0x00001000ffff798c */ /* 0x0005e4000b800005 */
.L_x_62:
[----:B-1----:R-:W-:Y:S05]  /*3680*/  BSYNC B0 ;  /* 0x0000000000007941 */ /* 0x002fea0003800000 */
.L_x_61:
[----:B------:R-:W-:Y:S05]  /*3690*/  BRA.U UP1, `(.L_x_67) ;  /* 0x00000001016c7547 */ /* 0x000fea000b800000 */
[----:B------:R-:W-:-:S03]  /*36a0*/  UMOV UR4, 0xffffffff ;  /* 0xffffffff00047882 */ /* 0x000fc60000000000 */
[----:B------:R-:W-:Y:S05]  /*36b0*/  BRA.DIV UR4, `(.L_x_68) ;  /* 0x0000005e043c7947 */ /* 0x000fea000b800000 */
[----:B------:R-:W-:-:S13]  /*36c0*/  ELECT P0, URZ, PT ;  /* 0x0000000000ff782f */ /* 0x000fda0003800000 */
.L_x_174:
[----:B------:R-:W-:Y:S05]  /*36d0*/  @!P0 BRA `(.L_x_67) ;  /* 0x00000000005c8947 */ /* 0x000fea0003800000 */
[----:B--2---:R-:W2:Y:S02]  /*36e0*/  LDS R4, [UR5+0x10] ;  /* 0x00001005ff047984 */ /* 0x004ea40008000800 */
[----:B--2---:R-:W-:-:S04]  /*36f0*/  SHF.L.U32 R4, R4, 0x1f, RZ ;  /* 0x0000001f04047819 */ /* 0x004fc800000006ff */
[----:B------:R-:W2:Y:S02]  /*3700*/  SYNCS.PHASECHK.TRANS64.TRYWAIT P0, [UR5+0x8], R4 ;  /* 0x00000804ff0075a7 */ /* 0x000ea40008001105 */
[----:B--2---:R-:W-:Y:S05]  /*3710*/  @P0 BRA `(.L_x_69) ;  /* 0x0000000000080947 */ /* 0x004fea0003800000 */
[----:B------:R-:W2:Y:S02]  /*3720*/  SYNCS.PHASECHK.TRANS64.TRYWAIT P0, [UR5+0x8], R4 ;  /* 0x00000804ff0075a7 */ /* 0x000ea40008001105 */
[----:B--2---:R-:W-:Y:S05]  /*3730*/  @!P0 BRA `(.L_x_70) ;  /* 0x0000005c00408947 */ /* 0x004fea0003800000 */
.L_x_69:
[----:B------:R-:W3:Y:S01]  /*3740*/  LDS R6, [UR6+0x160] ;  /* 0x00016006ff067984 */ /* 0x000ee20008000800 */
[----:B--2---:R-:W-:Y:S02]  /*3750*/  HFMA2 R0, -RZ, RZ, 0, 5.9604644775390625e-08 ;  /* 0x00000001ff007431 */ /* 0x004fe400000001ff */
[----:B------:R-:W-:Y:S01]  /*3760*/  IMAD.MOV.U32 R4, RZ, RZ, 0xffff ;  /* 0x0000ffffff047424 */ /* 0x000fe200078e00ff */
[----:B------:R-:W-:Y:S01]  /*3770*/  UPRMT UR4, UR69, 0x654, UR7 ;  /* 0x0000065445047896 */ /* 0x000fe20008000007 */
[----:B---3--:R-:W-:-:S03]  /*3780*/  IMAD.SHL.U32 R5, R6, 0x20, RZ ;  /* 0x0000002006057824 */ /* 0x008fc600078e00ff */
[-C--:B------:R-:W-:Y:S02]  /*3790*/  SHF.L.U32 R4, R4, R6.reuse, RZ ;  /* 0x0000000604047219 */ /* 0x080fe400000006ff */
[----:B------:R-:W-:Y:S01]  /*37a0*/  SHF.L.U32 R6, R0, R6, RZ ;  /* 0x0000000600067219 */ /* 0x000fe200000006ff */
[----:B------:R3:W-:Y:S04]  /*37b0*/  STS [UR6+0x160], R5 ;  /* 0x00016005ff007988 */ /* 0x0007e80008000806 */
[----:B------:R3:W-:Y:S04]  /*37c0*/  ATOMS.OR RZ, [UR5+0x14], R4 ;  /* 0x00001404ffff798c */ /* 0x0007e8000b000005 */
[----:B------:R3:W-:Y:S01]  /*37d0*/  ATOMS.OR RZ, [UR5+0x18], R6 ;  /* 0x00001806ffff798c */ /* 0x0007e2000b000005 */
[----:B------:R-:W-:Y:S03]  /*37e0*/  SYNCS.ARRIVE.TRANS64.RED.A1T0 RZ, [UR4], RZ ;  /* 0x000000ffffff79a7 */ /* 0x000fe60008100404 */
[----:B------:R3:W-:Y:S01]  /*37f0*/  ATOMS.XOR RZ, [UR5+0x10], R0 ;  /* 0x00001000ffff798c */ /* 0x0007e2000b800005 */
[----:B------:R-:W-:Y:S05]  /*3800*/  BRA `(.L_x_67) ;  /* 0x0000000000107947 */ /* 0x000fea0003800000 */
.L_x_60:
[----:B------:R-:W-:Y:S02]  /*3810*/  MOV R0, 0xffffffff ;  /* 0xffffffff00007802 */ /* 0x000fe40000000f00 */
[----:B------:R-:W-:-:S03]  /*3820*/  MOV R4, 0x3850 ;  /* 0x0000385000047802 */ /* 0x000fc60000000f00 */
[----:B------:R2:W-:Y:S04]  /*3830*/  STS [UR6+0x160], R0 ;  /* 0x00016000ff007988 */ /* 0x0005e80008000806 */
[----:B-12--5:R-:W-:Y:S05]  /*3840*/  CALL.REL.NOINC `($__internal_1_$__cuda_sm10x_tcgen05_guardrail_trap_phase_invalid_during_alloc) ;  /* 0x0000006400147944 */ /* 0x026fea0003c00000 */
.L_x_67:
[----:B------:R-:W-:Y:S05]  /*3850*/  WARPSYNC.ALL ;  /* 0x0000000000007948 */ /* 0x000fea0003800000 */
[----:B------:R-:W4:Y:S01]  /*3860*/  S2UR UR4, SR_CgaCtaId ;  /* 0x00000000000479c3 */ /* 0x000f220000008800 */
[----:B------:R-:W-:Y:S01]  /*3870*/  UMOV UR41, 0x400 ;  /* 0x0000040000297882 */ /* 0x000fe20000000000 */
[----:B------:R-:W-:-:S06]  /*3880*/  NOP ;  /* 0x0000000000007918 */ /* 0x000fcc0000000000 */
[----:B------:R-:W-:Y:S06]  /*3890*/  BAR.ARV 0x6, 0xa0 ;  /* 0x0182800000007b1d */ /* 0x000fec0000002000 */
[----:B------:R-:W1:Y:S01]  /*38a0*/  LDCU UR6, c[0x0][0x38c] ;  /* 0x00007180ff0677ac */ /* 0x000e620008000800 */
[----:B------:R-:W-:Y:S01]  /*38b0*/  LOP3.LUT R3, R3, 0xffff, RZ, 0xc0, !PT ;  /* 0x0000ffff03037812 */ /* 0x000fe200078ec0ff */
[----:B--2---:R-:W-:Y:S01]  /*38c0*/  IMAD.MOV.U32 R9, RZ, RZ, 0x1 ;  /* 0x00000001ff097424 */ /* 0x004fe200078e00ff */
[----:B------:R-:W-:Y:S01]  /*38d0*/  LOP3.LUT R2, R2, 0xffff, RZ, 0xc0, !PT ;  /* 0x0000ffff02027812 */ /* 0x000fe200078ec0ff */
[----:B------:R-:W-:Y:S01]  /*38e0*/  IMAD.MOV.U32 R8, RZ, RZ, RZ ;  /* 0x000000ffff087224 */ /* 0x000fe200078e00ff */
[----:B------:R-:W-:Y:S01]  /*38f0*/  R2UR UR43, R3 ;  /* 0x00000000032b72ca */ /* 0x000fe200000e0000 */
[----:B------:R-:W-:Y:S01]  /*3900*/  UMOV UR47, URZ ;  /* 0x000000ff002f7c82 */ /* 0x000fe20008000000 */
[----:B------:R-:W-:-:S02]  /*3910*/  R2UR UR65, R2 ;  /* 0x00000000024172ca */ /* 0x000fc400000e0000 */
[----:B------:R-:W-:Y:S01]  /*3920*/  CS2R R2, SRZ ;  /* 0x0000000000027805 */ /* 0x000fe2000001ff00 */
[----:B------:R-:W-:Y:S01]  /*3930*/  UMOV UR38, URZ ;  /* 0x000000ff00267c82 */ /* 0x000fe20008000000 */
[----:B----4-:R-:W-:Y:S01]  /*3940*/  ULEA UR41, UR4, UR41, 0x18 ;  /* 0x0000002904297291 */ /* 0x010fe2000f8ec0ff */
[----:B------:R-:W-:Y:S01]  /*3950*/  UMOV UR37, URZ ;  /* 0x000000ff00257c82 */ /* 0x000fe20008000000 */
[----:B------:R-:W-:Y:S02]  /*3960*/  UISETP.NE.AND UP3, UPT, UR68, URZ, UPT ;  /* 0x000000ff4400728c */ /* 0x000fe4000bf65270 */
[----:B------:R-:W-:Y:S02]  /*3970*/  UIADD3 UR5, UPT, UPT, UR41, 0x8400, URZ ;  /* 0x0000840029057890 */ /* 0x000fe4000fffe0ff */
[----:B------:R-:W-:-:S03]  /*3980*/  UIADD3 UR4, UPT, UPT, UR41, 0x20400, URZ ;  /* 0x0002040029047890 */ /* 0x000fc6000fffe0ff */
[----:B---3--:R-:W2:Y:S01]  /*3990*/  LDS R0, [UR41+0x160] ;  /* 0x00016029ff007984 */ /* 0x008ea20008000800 */
[----:B-1----:R-:W-:Y:S02]  /*39a0*/  UIADD3 UR6, UPT, UPT, UR6, 0x3f, URZ ;  /* 0x0000003f06067890 */ /* 0x002fe4000fffe0ff */
[----:B------:R-:W-:Y:S02]  /*39b0*/  USHF.R.U32.HI UR5, URZ, 0x4, UR5 ;  /* 0x00000004ff057899 */ /* 0x000fe40008011605 */
[----:B------:R-:W-:Y:S02]  /*39c0*/  USHF.R.S32.HI UR64, URZ, 0x1f, UR6 ;  /* 0x0000001fff407899 */ /* 0x000fe40008011406 */
[----:B------:R-:W-:Y:S02]  /*39d0*/  USHF.R.U32.HI UR4, URZ, 0x4, UR4 ;  /* 0x00000004ff047899 */ /* 0x000fe40008011604 */
[----:B------:R-:W-:Y:S02]  /*39e0*/  ULEA.HI UR64, UR64, UR6, URZ, 0x6 ;  /* 0x0000000640407291 */ /* 0x000fe4000f8f30ff */
[----:B------:R-:W-:-:S02]  /*39f0*/  ULOP3.LUT UR5, UR5, 0x3fff, URZ, 0xc0, !UPT ;  /* 0x00003fff05057892 */ /* 0x000fc4000f8ec0ff */
[----:B------:R-:W-:Y:S02]  /*3a00*/  USHF.R.S32.HI UR64, URZ, 0x6, UR64 ;  /* 0x00000006ff407899 */ /* 0x000fe40008011440 */
[----:B------:R-:W-:Y:S02]  /*3a10*/  ULOP3.LUT UR45, UR4, 0x3fff, URZ, 0xc0, !UPT ;  /* 0x00003fff042d7892 */ /* 0x000fe4000f8ec0ff */
[----:B------:R-:W-:Y:S01]  /*3a20*/  UISETP.LT.AND UP0, UPT, UR64, 0x1, UPT ;  /* 0x000000014000788c */ /* 0x000fe2000bf01270 */
[----:B------:R-:W-:Y:S01]  /*3a30*/  UMOV UR62, 0x0 ;  /* 0x00000000003e7882 */ /* 0x000fe20000000000 */
        /* <DEDUP_REMOVED lines=9> */
[----:B------:R-:W-:-:S02]  /*3ad0*/  ULOP3.LUT UR44, UR5, 0x10000, URZ, 0xfc, !UPT ;  /* 0x00010000052c7892 */ /* 0x000fc4000f8efcff */
[----:B------:R-:W-:Y:S02]  /*3ae0*/  ULOP3.LUT UR45, UR45, 0x10000, URZ, 0xfc, !UPT ;  /* 0x000100002d2d7892 */ /* 0x000fe4000f8efcff */
[----:B------:R-:W-:Y:S01]  /*3af0*/  USEL UR66, UR64, 0x1, !UP0 ;  /* 0x0000000140427887 */ /* 0x000fe2000c000000 */
[----:B------:R-:W-:Y:S01]  /*3b00*/  UMOV UR52, 0x0 ;  /* 0x0000000000347882 */ /* 0x000fe20000000000 */
[----:B------:R-:W-:Y:S01]  /*3b10*/  UMOV UR53, 0x8200910 ;  /* 0x0820091000357882 */ /* 0x000fe20000000000 */
[----:B------:R-:W-:Y:S01]  /*3b20*/  UMOV UR50, 0x0 ;  /* 0x0000000000327882 */ /* 0x000fe20000000000 */
[----:B------:R-:W-:Y:S01]  /*3b30*/  UMOV UR51, 0x8200910 ;  /* 0x0820091000337882 */ /* 0x000fe20000000000 */
[----:B------:R-:W-:Y:S01]  /*3b40*/  UMOV UR48, 0x0 ;  /* 0x0000000000307882 */ /* 0x000fe20000000000 */
[----:B--2---:R-:W-:Y:S01]  /*3b50*/  R2UR UR67, R0 ;  /* 0x00000000004372ca */ /* 0x004fe200000e0000 */
[----:B------:R-:W-:-:S14]  /*3b60*/  UMOV UR49, 0x8200910 ;  /* 0x0820091000317882 */ /* 0x000fdc0000000000 */
.L_x_78:
[C---:B------:R-:W-:Y:S02]  /*3b70*/  LEA R0, R8.reuse, UR41, 0x3 ;  /* 0x0000002908007c11 */ /* 0x040fe4000f8e18ff */
[----:B------:R-:W-:Y:S02]  /*3b80*/  SHF.L.U32 R4, R3, 0x1f, RZ ;  /* 0x0000001f03047819 */ /* 0x000fe400000006ff */
[----:B------:R-:W-:Y:S02]  /*3b90*/  LEA R5, R8, UR41, 0x4 ;  /* 0x0000002908057c11 */ /* 0x000fe4000f8e20ff */
[----:B------:R-:W1:Y:S02]  /*3ba0*/  SYNCS.PHASECHK.TRANS64.TRYWAIT P0, [R0+URZ+0xb0], R4 ;  /* 0x0000b004000075a7 */ /* 0x000e6400080011ff */
[----:B-1-3--:R-:W-:Y:S05]  /*3bb0*/  @!P0 BRA `(.L_x_71) ;  /* 0x0000005800388947 */ /* 0x00afea0003800000 */
.L_x_175:
[----:B-1----:R-:W1:Y:S01]  /*3bc0*/  LDS.128 R4, [R5+0x140] ;  /* 0x0001400005047984 */ /* 0x002e620000000c00 */
[----:B------:R-:W-:Y:S02]  /*3bd0*/  VIADD R0, R0, 0xc0 ;  /* 0x000000c000007836 */ /* 0x000fe40000000000 */
[----:B------:R-:W-:Y:S01]  /*3be0*/  VIADD R8, R8, 0x1 ;  /* 0x0000000108087836 */ /* 0x000fe20000000000 */
[----:B------:R-:W-:Y:S01]  /*3bf0*/  @!PT LDS RZ, [RZ] ;  /* 0x00000000fffff984 */ /* 0x000fe20000000800 */
[----:B------:R-:W-:Y:S01]  /*3c00*/  @!PT LDS RZ, [RZ] ;  /* 0x00000000fffff984 */ /* 0x000fe20000000800 */
[----:B------:R-:W-:Y:S01]  /*3c10*/  @!PT LDS RZ, [RZ] ;  /* 0x00000000fffff984 */ /* 0x000fe20000000800 */
[----:B------:R-:W-:Y:S01]  /*3c20*/  @!PT LDS RZ, [RZ] ;  /* 0x00000000fffff984 */ /* 0x000fe20000000800 */
[----:B------:R2:W-:Y:S06]  /*3c30*/  MEMBAR.ALL.CTA ;  /* 0x0000000000007992 */ /* 0x0005ec0000008000 */
[----:B--2---:R-:W2:Y:S01]  /*3c40*/  FENCE.VIEW.ASYNC.S ;  /* 0x00000000000073c6 */ /* 0x004ea20000000000 */
[----:B------:R-:W-:-:S04]  /*3c50*/  PRMT R0, RZ, 0x654, R0 ;  /* 0x00000654ff007816 */ /* 0x000fc80000000000 */
[----:B--2---:R2:W-:Y:S01]  /*3c60*/  SYNCS.ARRIVE.TRANS64.RED.A1T0 RZ, [R0+URZ], RZ ;  /* 0x000000ff00ff79a7 */ /* 0x0045e200081004ff */
[----:B-1----:R-:W-:Y:S01]  /*3c70*/  LOP3.LUT P1, RZ, R6, 0x1, RZ, 0xc0, !PT ;  /* 0x0000000106ff7812 */ /* 0x002fe2000782c0ff */
[----:B--2---:R-:W-:-:S12]  /*3c80*/  BRA.U UP3, `(.L_x_72) ;  /* 0x0000000503587547 */ /* 0x004fd8000b800000 */
[----:B------:R-:W1:Y:S01]  /*3c90*/  LDCU UR4, c[0x0][0x38c] ;  /* 0x00007180ff0477ac */ /* 0x000e620008000800 */
[----:B------:R-:W-:Y:S02]  /*3ca0*/  PLOP3.LUT P2, PT, PT, PT, PT, 0x80, 0x8 ;  /* 0x000000000008781c */ /* 0x000fe40003f4f070 */
[----:B------:R-:W-:Y:S01]  /*3cb0*/  SHF.L.U32 R4, R9, 0x1f, RZ ;  /* 0x0000001f09047819 */ /* 0x000fe200000006ff */
[----:B------:R-:W-:Y:S02]  /*3cc0*/  ULEA UR46, UR47, UR41, 0x3 ;  /* 0x000000292f2e7291 */ /* 0x000fe4000f8e18ff */
[----:B------:R-:W-:Y:S02]  /*3cd0*/  ULEA UR36, UR47, UR67, 0x6 ;  /* 0x000000432f247291 */ /* 0x000fe4000f8e30ff */
[----:B-1----:R-:W-:-:S06]  /*3ce0*/  UISETP.GE.AND UP0, UPT, UR4, 0x1, UPT ;  /* 0x000000010400788c */ /* 0x002fcc000bf06270 */
[----:B------:R-:W-:-:S05]  /*3cf0*/  PLOP3.LUT P0, PT, PT, PT, UP0, 0x80, 0x8 ;  /* 0x000000000008781c */ /* 0x000fca0003f0f008 */
[----:B------:R-:W-:-:S08]  /*3d00*/  @UP0 ULEA UR4, UR38, UR41, 0x3 ;  /* 0x0000002926040291 */ /* 0x000fd0000f8e18ff */
[----:B------:R-:W-:-:S04]  /*3d10*/  @P0 SHF.L.U32 R0, R2, 0x1f, RZ ;  /* 0x0000001f02000819 */ /* 0x000fc800000006ff */
[----:B------:R1:W2:Y:S01]  /*3d20*/  @P0 SYNCS.PHASECHK.TRANS64.TRYWAIT P2, [UR4], R0 ;  /* 0x00000000ff0005a7 */ /* 0x0002a20008041104 */
[----:B------:R-:W3:Y:S02]  /*3d30*/  SYNCS.PHASECHK.TRANS64.TRYWAIT P0, [UR46+0xf0], R4 ;  /* 0x0000f004ff0075a7 */ /* 0x000ee4000800112e */
[----:B-123--:R-:W-:Y:S05]  /*3d40*/  @!P0 BRA `(.L_x_73) ;  /* 0x0000005400e88947 */ /* 0x00efea0003800000 */
.L_x_177:
[----:B------:R-:W-:Y:S01]  /*3d50*/  UMOV UR42, UR37 ;  /* 0x00000025002a7c82 */ /* 0x000fe20008000000 */
[----:B------:R-:W-:Y:S05]  /*3d60*/  BRA.U !UP0, `(.L_x_74) ;  /* 0x0000000508107547 */ /* 0x000fea000b800000 */
[----:B------:R-:W-:Y:S02]  /*3d70*/  UIADD3 UR42, UPT, UPT, UR66, UR37, URZ ;  /* 0x00000025422a7290 */ /* 0x000fe4000fffe0ff */
[----:B------:R-:W-:Y:S01]  /*3d80*/  UPLOP3.LUT UP2, UPT, UPT, UPT, UPT, 0x40, 0x4 ;  /* 0x000000000004789c */ /* 0x000fe20003f4e870 */
[----:B------:R-:W-:Y:S01]  /*3d90*/  UMOV UR39, UR64 ;  /* 0x0000004000277c82 */ /* 0x000fe20008000000 */
[----:B------:R-:W-:-:S09]  /*3da0*/  UMOV UR5, UR38 ;  /* 0x0000002600057c82 */ /* 0x000fd20008000000 */
.L_x_77:
[----:B------:R-:W-:Y:S01]  /*3db0*/  ULEA UR7, UR5, UR41, 0x3 ;  /* 0x0000002905077291 */ /* 0x000fe2000f8e18ff */
[----:B--23--:R-:W-:Y:S11]  /*3dc0*/  @P2 BRA `(.L_x_75) ;  /* 0x00000000000c2947 */ /* 0x00cff60003800000 */
[----:B-1----:R-:W-:Y:S04]  /*3dd0*/  SHF.L.U32 R4, R2, 0x1f, RZ ;  /* 0x0000001f02047819 */ /* 0x002fe800000006ff */
[----:B------:R-:W1:Y:S02]  /*3de0*/  SYNCS.PHASECHK.TRANS64.TRYWAIT P0, [UR7], R4 ;  /* 0x00000004ff0075a7 */ /* 0x000e640008001107 */
[----:B-1----:R-:W-:Y:S05]  /*3df0*/  @!P0 BRA `(.L_x_76) ;  /* 0x0000005400d48947 */ /* 0x002fea0003800000 */
.L_x_75:
[----:B------:R-:W-:Y:S01]  /*3e00*/  UISETP.NE.AND UP0, UPT, UR39, 0x1, UPT ;  /* 0x000000012700788c */ /* 0x000fe2000bf05270 */
[----:B------:R-:W-:Y:S01]  /*3e10*/  PLOP3.LUT P2, PT, PT, PT, PT, 0x80, 0x8 ;  /* 0x000000000008781c */ /* 0x000fe20003f4f070 */
[----:B------:R-:W-:Y:S02]  /*3e20*/  UIADD3 UR4, UPT, UPT, UR5, 0x1, URZ ;  /* 0x0000000105047890 */ /* 0x000fe4000fffe0ff */
[----:B------:R-:W-:Y:S02]  /*3e30*/  UIADD3 UR40, UPT, UPT, UR7, 0x30, URZ ;  /* 0x0000003007287890 */ /* 0x000fe4000fffe0ff */
[----:B------:R-:W-:Y:S01]  /*3e40*/  UISETP.NE.AND UP1, UPT, UR4, 0x6, UPT ;  /* 0x000000060400788c */ /* 0x000fe2000bf25270 */
[----:B------:R-:W-:Y:S01]  /*3e50*/  PLOP3.LUT P0, PT, PT, PT, UP0, 0x80, 0x8 ;  /* 0x000000000008781c */ /* 0x000fe20003f0f008 */
[----:B------:R-:W-:Y:S02]  /*3e60*/  UIADD3 UR37, UPT, UPT, UR37, 0x1, URZ ;  /* 0x0000000125257890 */ /* 0x000fe4000fffe0ff */
[----:B------:R-:W-:Y:S02]  /*3e70*/  USEL UR6, URZ, 0x1, UP1 ;  /* 0x00000001ff067887 */ /* 0x000fe40008800000 */
[----:B------:R-:W-:Y:S02]  /*3e80*/  USEL UR38, UR4, URZ, UP1 ;  /* 0x000000ff04267287 */ /* 0x000fe40008800000 */
[----:B------:R-:W-:Y:S02]  /*3e90*/  UIADD3 UR39, UPT, UPT, UR39, -0x1, URZ ;  /* 0xffffffff27277890 */ /* 0x000fe4000fffe0ff */
[----:B------:R-:W-:Y:S01]  /*3ea0*/  @UP0 ULEA UR4, UR38, UR41, 0x3 ;  /* 0x0000002926040291 */ /* 0x000fe2000f8e18ff */
[----:B------:R-:W-:Y:S01]  /*3eb0*/  LOP3.LUT R2, R2, UR6, RZ, 0x3c, !PT ;  /* 0x0000000602027c12 */ /* 0x000fe2000f8e3cff */
[----:B------:R-:W-:Y:S02]  /*3ec0*/  ULEA UR6, UR5, UR45, 0xa ;  /* 0x0000002d05067291 */ /* 0x000fe4000f8e50ff */
[----:B------:R-:W-:Y:S01]  /*3ed0*/  UISETP.NE.AND UP0, UPT, UR37, UR42, UPT ;  /* 0x0000002a2500728c */ /* 0x000fe2000bf05270 */
[----:B-1----:R-:W-:Y:S01]  /*3ee0*/  @P0 SHF.L.U32 R0, R2, 0x1f, RZ ;  /* 0x0000001f02000819 */ /* 0x002fe200000006ff */
[----:B------:R-:W-:Y:S02]  /*3ef0*/  UIADD3 UR34, UPT, UPT, UR6, 0x2, URZ ;  /* 0x0000000206227890 */ /* 0x000fe4000fffe0ff */
[----:B------:R-:W-:Y:S01]  /*3f00*/  UIADD3 UR30, UPT, UPT, UR6, 0x4, URZ ;  /* 0x00000004061e7890 */ /* 0x000fe2000fffe0ff */
[----:B------:R2:W3:Y:S01]  /*3f10*/  @P0 SYNCS.PHASECHK.TRANS64.TRYWAIT P2, [UR4], R0 ;  /* 0x00000000ff0005a7 */ /* 0x0004e20008041104 */
[----:B------:R-:W-:Y:S02]  /*3f20*/  ULEA UR4, UR5, UR44, 0xa ;  /* 0x0000002c05047291 */ /* 0x000fe4000f8e50ff */
[----:B------:R-:W-:Y:S02]  /*3f30*/  UIADD3 UR26, UPT, UPT, UR6, 0x6, URZ ;  /* 0x00000006061a7890 */ /* 0x000fe4000fffe0ff */
        /* <DEDUP_REMOVED lines=10> */
[----:B------:R-:W-:Y:S01]  /*3fe0*/  UIADD3 UR8, UPT, UPT, UR4, 0x206, URZ ;  /* 0x0000020604087890 */ /* 0x000fe2000fffe0ff */
[----:B------:R-:W-:Y:S01]  /*3ff0*/  UMOV UR7, 0x40004040 ;  /* 0x4000404000077882 */ /* 0x000fe20000000000 */
[----:B------:R-:W-:Y:S01]  /*4000*/  UMOV UR5, 0x40004040 ;  /* 0x4000404000057882 */ /* 0x000fe20000000000 */
[----:B------:R-:W-:Y:S01]  /*4010*/  UMOV UR35, 0x40004040 ;  /* 0x4000404000237882 */ /* 0x000fe20000000000 */
[----:B------:R1:W-:Y:S01]  /*4020*/  UTCHMMA.2CTA gdesc[UR4], gdesc[UR6], tmem[UR36], tmem[UR62], idesc[UR63], UP2 ;  /* 0x00ff3e06040075ea */ /* 0x0003e20009200024 */
[----:B------:R-:W-:Y:S01]  /*4030*/  UPLOP3.LUT UP2, UPT, UPT, UPT, UPT, 0x80, 0x8 ;  /* 0x000000000008789c */ /* 0x000fe20003f4f070 */
[----:B------:R-:W-:Y:S01]  /*4040*/  UMOV UR33, 0x40004040 ;  /* 0x4000404000217882 */ /* 0x000fe20000000000 */
[----:B------:R-:W-:Y:S01]  /*4050*/  UMOV UR31, 0x40004040 ;  /* 0x40004040001f7882 */ /* 0x000fe20000000000 */
[----:B------:R2:W-:Y:S01]  /*4060*/  UTCHMMA.2CTA gdesc[UR32], gdesc[UR34], tmem[UR36], tmem[UR60], idesc[UR61], UPT ;  /* 0x00ff3c22200075ea */ /* 0x0005e2000ba00024 */
        /* <DEDUP_REMOVED lines=14> */
[----:B------:R-:W-:Y:S01]  /*4150*/  UMOV UR9, 0x40004040 ;  /* 0x4000404000097882 */ /* 0x000fe20000000000 */
[----:B------:R2:W-:Y:S01]  /*4160*/  UTCHMMA.2CTA gdesc[UR12], gdesc[UR14], tmem[UR36], tmem[UR50], idesc[UR51], UPT ;  /* 0x00ff320e0c0075ea */ /* 0x0005e2000ba00024 */
[----:B------:R2:W-:Y:S01]  /*4170*/  UTCHMMA.2CTA gdesc[UR8], gdesc[UR10], tmem[UR36], tmem[UR48], idesc[UR49], UPT ;  /* 0x00ff300a080075ea */ /* 0x0005e2000ba00024 */
[----:B------:R2:W-:Y:S01]  /*4180*/  UTCBAR.2CTA.MULTICAST [UR40], URZ, UR43 ;  /* 0x000000ff280073e9 */ /* 0x0005e2000820082b */
[----:B-1----:R-:W-:Y:S01]  /*4190*/  UMOV UR5, UR38 ;  /* 0x0000002600057c82 */ /* 0x002fe20008000000 */
[----:B------:R-:W-:Y:S05]  /*41a0*/  BRA.U UP0, `(.L_x_77) ;  /* 0xfffffffd00007547 */ /* 0x000fea000b83ffff */
.L_x_74:
[----:B------:R-:W-:Y:S01]  /*41b0*/  UIADD3 UR4, UPT, UPT, UR46, 0xd0, URZ ;  /* 0x000000d02e047890 */ /* 0x000fe2000fffe0ff */
[----:B------:R-:W-:-:S08]  /*41c0*/  UMOV UR37, UR42 ;  /* 0x0000002a00257c82 */ /* 0x000fd00008000000 */
[----:B------:R4:W-:Y:S01]  /*41d0*/  UTCBAR.2CTA.MULTICAST [UR4], URZ, UR65 ;  /* 0x000000ff040073e9 */ /* 0x0009e20008200841 */
[----:B------:R-:W-:Y:S02]  /*41e0*/  NOP ;  /* 0x0000000000007918 */ /* 0x000fe40000000000 */
.L_x_72:
[----:B----4-:R-:W-:Y:S01]  /*41f0*/  UIADD3 UR4, UPT, UPT, UR47, 0x1, URZ ;  /* 0x000000012f047890 */ /* 0x010fe2000fffe0ff */
[----:B------:R-:W-:-:S03]  /*4200*/  ISETP.NE.AND P0, PT, R8, 0x2, PT ;  /* 0x000000020800780c */ /* 0x000fc60003f05270 */
[----:B------:R-:W-:Y:S01]  /*4210*/  UISETP.NE.AND UP0, UPT, UR4, 0x4, UPT ;  /* 0x000000040400788c */ /* 0x000fe2000bf05270 */
[----:B-12---:R-:W-:Y:S02]  /*4220*/  SEL R0, RZ, 0x1, P0 ;  /* 0x00000001ff007807 */ /* 0x006fe40000000000 */
[----:B------:R-:W-:Y:S01]  /*4230*/  SEL R8, R8, RZ, P0 ;  /* 0x000000ff08087207 */ /* 0x000fe20000000000 */
[----:B------:R-:W-:Y:S01]  /*4240*/  USEL UR5, URZ, 0x1, UP0 ;  /* 0x00000001ff057887 */ /* 0x000fe20008000000 */
[----:B------:R-:W-:Y:S01]  /*4250*/  LOP3.LUT R3, R3, R0, RZ, 0x3c, !PT ;  /* 0x0000000003037212 */ /* 0x000fe200078e3cff */
[----:B------:R-:W-:-:S04]  /*4260*/  USEL UR47, UR4, URZ, UP0 ;  /* 0x000000ff042f7287 */ /* 0x000fc80008000000 */
[----:B------:R-:W-:Y:S01]  /*4270*/  LOP3.LUT R9, R9, UR5, RZ, 0x3c, !PT ;  /* 0x0000000509097c12 */ /* 0x000fe2000f8e3cff */
[----:B------:R-:W-:Y:S07]  /*4280*/  @P1 BRA `(.L_x_78) ;  /* 0xfffffff800381947 */ /* 0x000fee000383ffff */
[----:B------:R-:W1:Y:S01]  /*4290*/  S2UR UR8, SR_CgaCtaId ;  /* 0x00000000000879c3 */ /* 0x000e620000008800 */
[----:B------:R-:W-:Y:S01]  /*42a0*/  ELECT P0, URZ, PT ;  /* 0x0000000000ff782f */ /* 0x000fe20003800000 */
[----:B------:R-:W-:Y:S01]  /*42b0*/  HFMA2 R0, -RZ, RZ, 0, 5.9604644775390625e-08 ;  /* 0x00000001ff007431 */ /* 0x000fe200000001ff */
[----:B------:R-:W-:-:S05]  /*42c0*/  UMOV UR4, 0x40 ;  /* 0x0000004000047882 */ /* 0x000fca0000000000 */
[----:B------:R-:W-:Y:S01]  /*42d0*/  UVIRTCOUNT.DEALLOC.SMPOOL 0x80 ;  /* 0x000000800000784c */ /* 0x000fe20000000000 */
[----:B------:R-:W-:Y:S02]  /*42e0*/  UISETP.NE.AND UP1, UPT, UR68, URZ, UPT ;  /* 0x000000ff4400728c */ /* 0x000fe4000bf25270 */
[----:B-1----:R-:W-:-:S09]  /*42f0*/  ULEA UR8, UR8, UR4, 0x18 ;  /* 0x0000000408087291 */ /* 0x002fd2000f8ec0ff */
[----:B------:R1:W-:Y:S01]  /*4300*/  @P0 STS.U8 [UR8+0x1c], R0 ;  /* 0x00001c00ff000988 */ /* 0x0003e20008000008 */
[----:B------:R-:W-:Y:S05]  /*4310*/  BRA.U UP1, `(.L_x_79) ;  /* 0x0000000101a07547 */ /* 0x000fea000b800000 */
[----:B------:R-:W-:Y:S01]  /*4320*/  UIADD3 UR7, UPT, UPT, UR41, 0xf0, URZ ;  /* 0x000000f029077890 */ /* 0x000fe2000fffe0ff */
[----:B------:R-:W-:-:S03]  /*4330*/  SHF.L.U32 R2, R9, 0x1f, RZ ;  /* 0x0000001f09027819 */ /* 0x000fc600000006ff */
[----:B------:R-:W-:-:S09]  /*4340*/  ULEA UR4, UR47, UR7, 0x3 ;  /* 0x000000072f047291 */ /* 0x000fd2000f8e18ff */
[----:B------:R-:W2:Y:S02]  /*4350*/  SYNCS.PHASECHK.TRANS64.TRYWAIT P0, [UR4], R2 ;  /* 0x00000002ff0075a7 */ /* 0x000ea40008001104 */
[----:B--2---:R-:W-:Y:S05]  /*4360*/  @!P0 BRA `(.L_x_80) ;  /* 0x0000005000908947 */ /* 0x004fea0003800000 */
.L_x_180:
        /* <DEDUP_REMOVED lines=9> */
.L_x_182:
        /* <DEDUP_REMOVED lines=9> */
.L_x_184:
[----:B------:R-:W-:-:S04]  /*4490*/  UIADD3 UR4, UPT, UPT, UR4, 0x1, URZ ;  /* 0x0000000104047890 */ /* 0x000fc8000fffe0ff */
[----:B------:R-:W-:-:S04]  /*44a0*/  UISETP.NE.AND UP0, UPT, UR4, 0x4, UPT ;  /* 0x000000040400788c */ /* 0x000fc8000bf05270 */
[----:B------:R-:W-:Y:S02]  /*44b0*/  USEL UR5, URZ, 0x1, UP0 ;  /* 0x00000001ff057887 */ /* 0x000fe40008000000 */
[----:B------:R-:W-:-:S04]  /*44c0*/  USEL UR4, UR4, URZ, UP0 ;  /* 0x000000ff04047287 */ /* 0x000fc80008000000 */
[----:B------:R-:W-:Y:S01]  /*44d0*/  ULEA UR4, UR4, UR7, 0x3 ;  /* 0x0000000704047291 */ /* 0x000fe2000f8e18ff */
[----:B------:R-:W-:-:S04]  /*44e0*/  LOP3.LUT R2, R2, UR5, RZ, 0x3c, !PT ;  /* 0x0000000502027c12 */ /* 0x000fc8000f8e3cff */
[----:B------:R-:W-:Y:S01]  /*44f0*/  SHF.L.U32 R2, R2, 0x1f, RZ ;  /* 0x0000001f02027819 */ /* 0x000fe200000006ff */
[----:B-1----:R-:W-:-:S04]  /*4500*/  IMAD.U32 R0, RZ, RZ, UR4 ;  /* 0x00000004ff007e24 */ /* 0x002fc8000f8e00ff */
[----:B------:R1:W2:Y:S03]  /*4510*/  SYNCS.PHASECHK.TRANS64.TRYWAIT P0, [R0+URZ], R2 ;  /* 0x00000002000075a7 */ /* 0x0002a600080011ff */
[----:B--2---:R-:W-:Y:S05]  /*4520*/  @!P0 NANOSLEEP.SYNCS 0x989680 ;  /* 0x009896800000895d */ /* 0x004fea0003900000 */
[----:B------:R-:W2:Y:S02]  /*4530*/  @!P0 SYNCS.PHASECHK.TRANS64 P0, [R0+URZ], R2 ;  /* 0x00000002000085a7 */ /* 0x000ea400080010ff */
[----:B--2---:R-:W-:Y:S05]  /*4540*/  @P0 BRA `(.L_x_83) ;  /* 0x0000000000200947 */ /* 0x004fea0003800000 */
.L_x_84:
[----:B--2---:R2:W4:Y:S02]  /*4550*/  SYNCS.PHASECHK.TRANS64.TRYWAIT P0, [R0+URZ], R2 ;  /* 0x00000002000075a7 */ /* 0x00452400080011ff */
[----:B----4-:R-:W-:Y:S05]  /*4560*/  @!P0 NANOSLEEP.SYNCS 0x989680 ;  /* 0x009896800000895d */ /* 0x010fea0003900000 */
[----:B------:R-:W4:Y:S02]  /*4570*/  @!P0 SYNCS.PHASECHK.TRANS64 P0, [R0+URZ], R2 ;  /* 0x00000002000085a7 */ /* 0x000f2400080010ff */
[----:B----4-:R-:W-:Y:S05]  /*4580*/  @!P0 BRA `(.L_x_84) ;  /* 0xfffffffc00f08947 */ /* 0x010fea000383ffff */
[----:B------:R-:W-:Y:S05]  /*4590*/  BRA `(.L_x_83) ;  /* 0x00000000000c7947 */ /* 0x000fea0003800000 */
.L_x_79:
[----:B------:R-:W-:-:S04]  /*45a0*/  UIADD3 UR4, UPT, UPT, UR41, 0x130, URZ ;  /* 0x0000013029047890 */ /* 0x000fc8000fffe0ff */
[----:B------:R-:W-:-:S09]  /*45b0*/  UPRMT UR4, UR69, 0x654, UR4 ;  /* 0x0000065445047896 */ /* 0x000fd20008000004 */
[----:B------:R-:W-:Y:S03]  /*45c0*/  SYNCS.ARRIVE.TRANS64.RED.A1T0 RZ, [UR4], RZ ;  /* 0x000000ffffff79a7 */ /* 0x000fe60008100404 */
.L_x_83:
[----:B-12---:R-:W-:Y:S01]  /*45d0*/  SHF.L.U32 R2, RZ, 0x1f, RZ ;  /* 0x0000001fff027819 */ /* 0x006fe200000006ff */
[----:B------:R-:W-:Y:S01]  /*45e0*/  UIADD3 UR4, UPT, UPT, UR41, 0x130, URZ ;  /* 0x0000013029047890 */ /* 0x000fe2000fffe0ff */
[----:B------:R-:W-:Y:S02]  /*45f0*/  PLOP3.LUT P0, PT, PT, PT, UP1, 0x80, 0x8 ;  /* 0x000000000008781c */ /* 0x000fe40003f0f018 */
[----:B------:R-:W1:Y:S02]  /*4600*/  SYNCS.PHASECHK.TRANS64.TRYWAIT P1, [UR41+0x130], R2 ;  /* 0x00013002ff0075a7 */ /* 0x000e640008021129 */
[----:B-1----:R-:W-:Y:S09]  /*4610*/  @!P1 BRA `(.L_x_85) ;  /* 0x00000050002c9947 */ /* 0x002ff20003800000 */
.L_x_186:
[----:B------:R-:W-:Y:S01]  /*4620*/  @!UP1 UPRMT UR4, UR69, 0x654, UR4 ;  /* 0x0000065445049896 */ /* 0x000fe20008000004 */
[----:B------:R-:W-:Y:S01]  /*4630*/  UMOV UR5, 0xffff ;  /* 0x0000ffff00057882 */ /* 0x000fe20000000000 */
[----:B------:R-:W-:-:S07]  /*4640*/  UMOV UR6, 0x1 ;  /* 0x0000000100067882 */ /* 0x000fce0000000000 */
[----:B------:R-:W-:Y:S01]  /*4650*/  @!P0 SYNCS.ARRIVE.TRANS64.RED.A1T0 RZ, [UR4], RZ ;  /* 0x000000ffffff89a7 */ /* 0x000fe20008100404 */
[----:B------:R-:W-:Y:S01]  /*4660*/  NOP ;  /* 0x0000000000007918 */ /* 0x000fe20000000000 */
[----:B-1----:R-:W1:Y:S01]  /*4670*/  LDS R0, [UR8+0x14] ;  /* 0x00001408ff007984 */ /* 0x002e620008000800 */
[----:B------:R-:W-:-:S04]  /*4680*/  ULOP3.LUT UR4, UR67, 0xffff, URZ, 0xc0, !UPT ;  /* 0x0000ffff43047892 */ /* 0x000fc8000f8ec0ff */
[----:B------:R-:W-:-:S04]  /*4690*/  USHF.R.U32.HI UR4, URZ, 0x5, UR4 ;  /* 0x00000005ff047899 */ /* 0x000fc80008011604 */
[----:B------:R-:W-:Y:S02]  /*46a0*/  USHF.L.U32 UR5, UR5, UR4, URZ ;  /* 0x0000000405057299 */ /* 0x000fe400080006ff */
[----:B------:R-:W-:-:S04]  /*46b0*/  USHF.L.U32 UR4, UR6, UR4, URZ ;  /* 0x0000000406047299 */ /* 0x000fc800080006ff */
[----:B-1----:R-:W-:-:S04]  /*46c0*/  LOP3.LUT R0, R0, UR5, RZ, 0xc0, !PT ;  /* 0x0000000500007c12 */ /* 0x002fc8000f8ec0ff */
[----:B------:R-:W-:-:S13]  /*46d0*/  ISETP.NE.AND P0, PT, R0, UR5, PT ;  /* 0x0000000500007c0c */ /* 0x000fda000bf05270 */
[----:B------:R-:W-:Y:S05]  /*46e0*/  @P0 BRA `(.L_x_86) ;  /* 0x0000000000580947 */ /* 0x000fea0003800000 */
[----:B------:R-:W1:Y:S02]  /*46f0*/  LDS R0, [UR8+0x18] ;  /* 0x00001808ff007984 */ /* 0x000e640008000800 */
[----:B-1----:R-:W-:-:S04]  /*4700*/  LOP3.LUT R0, R0, UR4, RZ, 0xc0, !PT ;  /* 0x0000000400007c12 */ /* 0x002fc8000f8ec0ff */
[----:B------:R-:W-:-:S13]  /*4710*/  ISETP.NE.AND P0, PT, R0, UR4, PT ;  /* 0x0000000400007c0c */ /* 0x000fda000bf05270 */
[----:B------:R-:W-:Y:S05]  /*4720*/  @P0 BRA `(.L_x_87) ;  /* 0x00000000003c0947 */ /* 0x000fea0003800000 */
[----:B------:R-:W1:Y:S01]  /*4730*/  S2R R2, SR_LANEID ;  /* 0x0000000000027919 */ /* 0x000e620000000000 */
[----:B------:R-:W-:-:S06]  /*4740*/  ULOP3.LUT UR5, URZ, UR5, URZ, 0x33, !UPT ;  /* 0x00000005ff057292 */ /* 0x000fcc000f8e33ff */
[----:B------:R-:W-:-:S04]  /*4750*/  IMAD.U32 R0, RZ, RZ, UR5 ;  /* 0x00000005ff007e24 */ /* 0x000fc8000f8e00ff */
[----:B------:R2:W4:Y:S02]  /*4760*/  REDUX UR7, R0 ;  /* 0x00000000000773c4 */ /* 0x0005240000000000 */
[----:B------:R1:W-:Y:S01]  /*4770*/  UTCATOMSWS.AND URZ, UR5 ;  /* 0x0000000500ff79e3 */ /* 0x0003e20008000000 */
[----:B--2---:R-:W-:Y:S01]  /*4780*/  LOP3.LUT R0, RZ, UR4, RZ, 0x33, !PT ;  /* 0x00000004ff007c12 */ /* 0x004fe2000f8e33ff */
[----:B------:R-:W-:Y:S02]  /*4790*/  VOTEU.ANY UR4, UPT, PT ;  /* 0x0000000000047886 */ /* 0x000fe400038e0100 */
[----:B------:R-:W-:Y:S02]  /*47a0*/  UFLO.U32 UR4, UR4 ;  /* 0x00000004000472bd */ /* 0x000fe400080e0000 */
[----:B------:R-:W2:Y:S04]  /*47b0*/  REDUX UR6, R0 ;  /* 0x00000000000673c4 */ /* 0x000ea80000000000 */
[----:B-1----:R-:W-:-:S02]  /*47c0*/  ISETP.EQ.U32.AND P0, PT, R2, UR4, PT ;  /* 0x0000000402007c0c */ /* 0x002fc4000bf02070 */
[----:B----4-:R-:W-:-:S11]  /*47d0*/  MOV R2, UR7 ;  /* 0x0000000700027c02 */ /* 0x010fd60008000f00 */
[----:B------:R1:W-:Y:S01]  /*47e0*/  @P0 ATOMS.AND RZ, [UR8+0x14], R2 ;  /* 0x00001402ffff098c */ /* 0x0003e2000a800008 */
[----:B--2---:R-:W-:-:S05]  /*47f0*/  IMAD.U32 R0, RZ, RZ, UR6 ;  /* 0x00000006ff007e24 */ /* 0x004fca000f8e00ff */
[----:B------:R1:W-:Y:S01]  /*4800*/  @P0 ATOMS.AND RZ, [UR8+0x18], R0 ;  /* 0x00001800ffff098c */ /* 0x0003e2000a800008 */
[----:B------:R-:W-:Y:S05]  /*4810*/  BRA `(.L_x_88) ;  /* 0x0000000000147947 */ /* 0x000fea0003800000 */
.L_x_87:
[----:B------:R-:W-:Y:S02]  /*4820*/  MOV R2, 0x4840 ;  /* 0x0000484000027802 */ /* 0x000fe40000000f00 */
[----:B---3-5:R-:W-:Y:S05]  /*4830*/  CALL.REL.NOINC `($__internal_0_$__cuda_sm10x_tcgen05_guardrail_trap_col_being_dealloced_not_returned_by_alloc) ;  /* 0x00000054000c7944 */ /* 0x028fea0003c00000 */
[----:B------:R-:W-:Y:S05]  /*4840*/  BRA `(.L_x_88) ;  /* 0x0000000000087947 */ /* 0x000fea0003800000 */
.L_x_86:
[----:B------:R-:W-:Y:S02]  /*4850*/  MOV R2, 0x4870 ;  /* 0x0000487000027802 */ /* 0x000fe40000000f00 */
[----:B---3-5:R-:W-:Y:S05]  /*4860*/  CALL.REL.NOINC `($__internal_2_$__cuda_sm10x_tcgen05_guardrail_trap_unallocated_columns_being_dealloced) ;  /* 0x0000005400187944 */ /* 0x028fea0003c00000 */
.L_x_88:
[----:B------:R-:W-:Y:S01]  /*4870*/  NOP ;  /* 0x0000000000007918 */ /* 0x000fe20000000000 */
[----:B------:R-:W-:Y:S05]  /*4880*/  EXIT ;  /* 0x000000000000794d */ /* 0x000fea0003800000 */
.L_x_59:
[----:B------:R-:W-:-:S09]  /*4890*/  UISETP.NE.OR UP0, UPT, UR18, 0x3, !UP4 ;  /* 0x000000031200788c */ /* 0x000fd2000e705670 */
[----:B------:R-:W-:Y:S05]  /*48a0*/  BRA.U UP0, `(.L_x_89) ;  /* 0x0000001100e87547 */ /* 0x000fea000b800000 */
[----:B------:R-:W2:Y:S01]  /*48b0*/  LDCU.64 UR4, c[0x0][0x888] ;  /* 0x00011100ff0477ac */ /* 0x000ea20008000a00 */
[----:B------:R-:W3:Y:S01]  /*48c0*/  LDC.64 R12, c[0x0][0x348] ;  /* 0x0000d200ff0c7b82 */ /* 0x000ee20000000a00 */
[----:B------:R-:W-:Y:S02]  /*48d0*/  HFMA2 R9, -RZ, RZ, 0, 0 ;  /* 0x00000000ff097431 */ /* 0x000fe400000001ff */
[----:B------:R-:W-:Y:S01]  /*48e0*/  IMAD.MOV.U32 R11, RZ, RZ, 0x1 ;  /* 0x00000001ff0b7424 */ /* 0x000fe200078e00ff */
[----:B------:R-:W4:Y:S01]  /*48f0*/  LDCU UR38, c[0x0][0x370] ;  /* 0x00006e00ff2677ac */ /* 0x000f220008000800 */
[----:B------:R-:W-:Y:S01]  /*4900*/  IMAD.MOV.U32 R10, RZ, RZ, RZ ;  /* 0x000000ffff0a7224 */ /* 0x000fe200078e00ff */
[----:B------:R-:W-:Y:S01]  /*4910*/  MOV R3, 0x2000 ;  /* 0x0000200000037802 */ /* 0x000fe20000000f00 */
[----:B------:R-:W4:Y:S01]  /*4920*/  LDCU.128 UR48, c[0x0][0xb10] ;  /* 0x00016200ff3077ac */ /* 0x000f220008000c00 */
[----:B------:R-:W1:Y:S01]  /*4930*/  LDCU UR37, c[0x0][0x374] ;  /* 0x00006e80ff2577ac */ /* 0x000e620008000800 */
[----:B------:R-:W1:Y:S01]  /*4940*/  LDCU.64 UR30, c[0x0][0x890] ;  /* 0x00011200ff1e77ac */ /* 0x000e620008000a00 */
[----:B--2---:R-:W-:Y:S01]  /*4950*/  UISETP.NE.U32.AND UP0, UPT, UR4, URZ, UPT ;  /* 0x000000ff0400728c */ /* 0x004fe2000bf05070 */
[----:B------:R-:W2:Y:S01]  /*4960*/  LDCU UR15, c[0x0][0xb0c] ;  /* 0x00016180ff0f77ac */ /* 0x000ea20008000800 */
[----:B------:R-:W3:Y:S01]  /*4970*/  LDCU UR54, c[0x0][0xb20] ;  /* 0x00016400ff3677ac */ /* 0x000ee20008000800 */
[----:B------:R-:W3:Y:S01]  /*4980*/  LDCU UR4, c[0x0][0xb30] ;  /* 0x00016600ff0477ac */ /* 0x000ee20008000800 */
[----:B------:R-:W-:Y:S01]  /*4990*/  UMOV UR21, 0x400 ;  /* 0x0000040000157882 */ /* 0x000fe20000000000 */
[----:B----4-:R-:W-:-:S02]  /*49a0*/  UIMAD.WIDE.U32 UR6, UR38, UR48, URZ ;  /* 0x00000030260672a5 */ /* 0x010fc4000f8e00ff */
[----:B-1----:R-:W-:Y:S02]  /*49b0*/  UIMAD.WIDE.U32 UR8, UR37, UR51, URZ ;  /* 0x00000033250872a5 */ /* 0x002fe4000f8e00ff */
[----:B------:R-:W-:Y:S02]  /*49c0*/  ULEA UR21, UR47, UR21, 0x18 ;  /* 0x000000152f157291 */ /* 0x000fe4000f8ec0ff */
[----:B------:R-:W-:Y:S02]  /*49d0*/  UISETP.NE.AND.EX UP6, UPT, UR5, URZ, UPT, UP0 ;  /* 0x000000ff0500728c */ /* 0x000fe4000bfc5300 */
[----:B------:R-:W-:Y:S02]  /*49e0*/  UISETP.NE.AND UP0, UPT, UR45, 0x1, UPT ;  /* 0x000000012d00788c */ /* 0x000fe4000bf05270 */
[----:B------:R-:W-:Y:S02]  /*49f0*/  UISETP.NE.U32.AND UP0, UPT, UR30, URZ, UPT ;  /* 0x000000ff1e00728c */ /* 0x000fe4000bf05070 */
[----:B------:R-:W-:Y:S01]  /*4a00*/  UIADD3 UR39, UPT, UPT, UR21, 0x78, URZ ;  /* 0x0000007815277890 */ /* 0x000fe2000fffe0ff */
[----:B------:R-:W-:Y:S01]  /*4a10*/  UMOV UR6, UR7 ;  /* 0x0000000700067c82 */ /* 0x000fe20008000000 */
[----:B------:R-:W-:Y:S01]  /*4a20*/  UMOV UR46, UR9 ;  /* 0x00000009002e7c82 */ /* 0x000fe20008000000 */
[----:B------:R-:W-:-:S02]  /*4a30*/  UISETP.GE.AND UP2, UPT, UR45, 0x1, UPT ;  /* 0x000000012d00788c */ /* 0x000fc4000bf46270 */
[----:B------:R-:W-:Y:S02]  /*4a40*/  UISETP.NE.AND.EX UP5, UPT, UR31, URZ, UPT, UP0 ;  /* 0x000000ff1f00728c */ /* 0x000fe4000bfa5300 */
[----:B------:R-:W-:Y:S01]  /*4a50*/  UPLOP3.LUT UP3, UPT, UPT, UPT, UPT, 0x40, 0x4 ;  /* 0x000000000004789c */ /* 0x000fe20003f6e870 */
[----:B------:R-:W1:Y:S01]  /*4a60*/  LDCU.64 UR22, c[0x0][0xb28] ;  /* 0x00016500ff1677ac */ /* 0x000e620008000a00 */
[----:B--2---:R-:W-:Y:S02]  /*4a70*/  UISETP.NE.AND UP2, UPT, UR15, 0x1, UPT ;  /* 0x000000010f00788c */ /* 0x004fe4000bf45270 */
[----:B------:R-:W-:Y:S02]  /*4a80*/  UIADD3 UR41, UPT, UPT, UR21, 0x60, URZ ;  /* 0x0000006015297890 */ /* 0x000fe4000fffe0ff */
[----:B------:R-:W-:Y:S02]  /*4a90*/  UIADD3 UR33, UPT, UPT, UR21, 0x68, URZ ;  /* 0x0000006815217890 */ /* 0x000fe4000fffe0ff */
[----:B------:R-:W-:-:S02]  /*4aa0*/  UIADD3 UR25, UPT, UPT, UR21, 0x70, URZ ;  /* 0x0000007015197890 */ /* 0x000fc4000fffe0ff */
[----:B------:R-:W-:Y:S02]  /*4ab0*/  UPRMT UR39, UR47, 0x654, UR39 ;  /* 0x000006542f277896 */ /* 0x000fe40008000027 */
[----:B------:R-:W-:Y:S02]  /*4ac0*/  USHF.R.U32.HI UR52, URZ, UR49, UR6 ;  /* 0x00000031ff347299 */ /* 0x000fe40008011606 */
[----:B---3--:R-:W-:Y:S02]  /*4ad0*/  USHF.R.U32.HI UR46, URZ, UR54, UR46 ;  /* 0x00000036ff2e7299 */ /* 0x008fe4000801162e */
[----:B------:R-:W-:Y:S02]  /*4ae0*/  UISETP.NE.AND UP0, UPT, UR50, 0x1, UPT ;  /* 0x000000013200788c */ /* 0x000fe4000bf05270 */
[----:B------:R-:W-:-:S11]  /*4af0*/  UISETP.NE.AND UP4, UPT, UR4, 0x1, UPT ;  /* 0x000000010400788c */ /* 0x000fd6000bf85270 */
.L_x_100:
[C---:B------:R-:W-:Y:S02]  /*4b00*/  LEA R8, R10.reuse, UR21, 0x3 ;  /* 0x000000150a087c11 */ /* 0x040fe4000f8e18ff */
[----:B------:R-:W-:Y:S02]  /*4b10*/  SHF.L.U32 R0, R9, 0x1f, RZ ;  /* 0x0000001f09007819 */ /* 0x000fe400000006ff */
[----:B------:R-:W-:Y:S02]  /*4b20*/  LEA R4, R10, UR21, 0x4 ;  /* 0x000000150a047c11 */ /* 0x000fe4000f8e20ff */
[----:B--2---:R-:W2:Y:S02]  /*4b30*/  SYNCS.PHASECHK.TRANS64.TRYWAIT P0, [R8+URZ+0xb0], R0 ;  /* 0x0000b000080075a7 */ /* 0x004ea400080011ff */
[----:B--2---:R-:W-:Y:S05]  /*4b40*/  @!P0 BRA `(.L_x_90) ;  /* 0x0000004800f88947 */ /* 0x004fea0003800000 */
.L_x_187:
[----:B------:R-:W3:Y:S01]  /*4b50*/  LDS.128 R4, [R4+0x140] ;  /* 0x0001400004047984 */ /* 0x000ee20000000c00 */
[----:B------:R-:W-:Y:S01]  /*4b60*/  UISETP.GE.AND UP0, UPT, UR45, 0x1, UPT ;  /* 0x000000012d00788c */ /* 0x000fe2000bf06270 */
[----:B------:R-:W-:Y:S01]  /*4b70*/  @!PT LDS RZ, [RZ] ;  /* 0x00000000fffff984 */ /* 0x000fe20000000800 */
[----:B------:R-:W-:Y:S01]  /*4b80*/  @!PT LDS RZ, [RZ] ;  /* 0x00000000fffff984 */ /* 0x000fe20000000800 */
[----:B------:R-:W-:Y:S01]  /*4b90*/  @!PT LDS RZ, [RZ] ;  /* 0x00000000fffff984 */ /* 0x000fe20000000800 */
[----:B------:R-:W-:Y:S01]  /*4ba0*/  @!PT LDS RZ, [RZ] ;  /* 0x00000000fffff984 */ /* 0x000fe20000000800 */
[----:B------:R4:W-:Y:S06]  /*4bb0*/  MEMBAR.ALL.CTA ;  /* 0x0000000000007992 */ /* 0x0009ec0000008000 */
[----:B----4-:R-:W4:Y:S01]  /*4bc0*/  FENCE.VIEW.ASYNC.S ;  /* 0x00000000000073c6 */ /* 0x010f220000000000 */
[----:B---3--:R-:W-:Y:S11]  /*4bd0*/  LOP3.LUT P0, RZ, R6, 0x1, RZ, 0xc0, !PT ;  /* 0x0000000106ff7812 */ /* 0x008ff6000780c0ff */
[----:B------:R-:W-:Y:S02]  /*4be0*/  @!UPT UIADD3 URZ, UPT, UPT, URZ, URZ, URZ ;  /* 0x000000fffffff290 */ /* 0x000fe4000fffe0ff */
[----:B----4-:R-:W-:Y:S01]  /*4bf0*/  VOTEU.ANY UP2, P0 ;  /* 0x0000000000ff7886 */ /* 0x010fe20000040100 */
[----:B------:R-:W-:Y:S11]  /*4c00*/  PLOP3.LUT P0, PT, PT, PT, UP2, 0x80, 0x8 ;  /* 0x000000000008781c */ /* 0x000ff60003f0f028 */
[----:B------:R-:W-:Y:S02]  /*4c10*/  @!UPT UIADD3 URZ, UPT, UPT, URZ, URZ, URZ ;  /* 0x000000fffffff290 */ /* 0x000fe4000fffe0ff */
[----:B--2---:R-:W-:Y:S02]  /*4c20*/  @P0 SHF.R.U32.HI R0, RZ, 0x10, R5 ;  /* 0x00000010ff000819 */ /* 0x004fe40000011605 */
[----:B------:R-:W-:Y:S02]  /*4c30*/  @P0 MOV R2, R4 ;  /* 0x0000000400020202 */ /* 0x000fe40000000f00 */
[----:B------:R-:W-:Y:S01]  /*4c40*/  @P0 R2UR UR4, R0 ;  /* 0x00000000000402ca */ /* 0x000fe200000e0000 */
[----:B------:R-:W-:Y:S01]  /*4c50*/  VIADD R0, R8, 0xc0 ;  /* 0x000000c008007836 */ /* 0x000fe20000000000 */
[----:B------:R-:W-:Y:S02]  /*4c60*/  @P0 LOP3.LUT R4, R5, 0xffff, RZ, 0xc0, !PT ;  /* 0x0000ffff05040812 */ /* 0x000fe400078ec0ff */
[----:B------:R-:W-:Y:S02]  /*4c70*/  @P0 R2UR UR6, R2 ;  /* 0x00000000020602ca */ /* 0x000fe400000e0000 */
[----:B------:R-:W-:Y:S02]  /*4c80*/  PRMT R0, RZ, 0x654, R0 ;  /* 0x00000654ff007816 */ /* 0x000fe40000000000 */
[----:B------:R-:W-:Y:S02]  /*4c90*/  @P0 R2UR UR5, R4 ;  /* 0x00000000040502ca */ /* 0x000fe400000e0000 */
[----:B------:R2:W-:Y:S03]  /*4ca0*/  SYNCS.ARRIVE.TRANS64.RED.A1T0 RZ, [R0+URZ], RZ ;  /* 0x000000ff00ff79a7 */ /* 0x0005e600081004ff */
[----:B------:R-:W-:Y:S04]  /*4cb0*/  @UP2 UMOV UR29, UR4 ;  /* 0x00000004001d2c82 */ /* 0x000fe80008000000 */
[----:B------:R-:W-:Y:S04]  /*4cc0*/  @UP2 UMOV UR14, UR6 ;  /* 0x00000006000e2c82 */ /* 0x000fe80008000000 */
[----:B------:R-:W-:Y:S01]  /*4cd0*/  @UP2 UMOV UR13, UR5 ;  /* 0x00000005000d2c82 */ /* 0x000fe20008000000 */
[----:B------:R-:W-:Y:S05]  /*4ce0*/  BRA.U !UP0, `(.L_x_91) ;  /* 0x0000000108c07547 */ /* 0x000fea000b800000 */
[----:B------:R-:W-:Y:S02]  /*4cf0*/  UIMAD.WIDE.U32 UR16, UR13, UR51, URZ ;  /* 0x000000330d1072a5 */ /* 0x000fe4000f8e00ff */
[----:B------:R-:W-:Y:S02]  /*4d00*/  UP2UR UR20, UPR, URZ, 0x4 ;  /* 0x00000004ff147883 */ /* 0x000fe40008000000 */
[----:B------:R-:W-:Y:S02]  /*4d10*/  UISETP.NE.AND UP2, UPT, UR50, 0x1, UPT ;  /* 0x000000013200788c */ /* 0x000fe4000bf45270 */
[----:B------:R-:W-:Y:S02]  /*4d20*/  UIMAD.WIDE.U32 UR18, UR14, UR48, URZ ;  /* 0x000000300e1272a5 */ /* 0x000fe4000f8e00ff */
[----:B------:R-:W-:Y:S02]  /*4d30*/  USEL UR4, UR37, UR46, !UP2 ;  /* 0x0000002e25047287 */ /* 0x000fe4000d000000 */
[----:B------:R-:W-:Y:S02]  /*4d40*/  UISETP.NE.AND UP0, UPT, UR15, 0x1, UPT ;  /* 0x000000010f00788c */ /* 0x000fe4000bf05270 */
[----:B------:R-:W-:Y:S02]  /*4d50*/  UP2UR UR24, UPR, URZ, 0x2 ;  /* 0x00000002ff187883 */ /* 0x000fe40008000000 */
[----:B------:R-:W-:Y:S02]  /*4d60*/  UISETP.NE.AND UP1, UPT, UR45, 0x1, UPT ;  /* 0x000000012d00788c */ /* 0x000fe4000bf25270 */
[----:B-1----:R-:W-:Y:S02]  /*4d70*/  UIMAD.WIDE.U32 UR8, UR4, UR22, URZ ;  /* 0x00000016040872a5 */ /* 0x002fe4000f8e00ff */
[----:B------:R-:W-:Y:S01]  /*4d80*/  USEL UR7, UR38, UR52, !UP0 ;  /* 0x0000003426077287 */ /* 0x000fe2000c000000 */
[----:B------:R-:W-:Y:S02]  /*4d90*/  UMOV UR5, UR17 ;  /* 0x0000001100057c82 */ /* 0x000fe40008000000 */
[----:B------:R-:W-:Y:S02]  /*4da0*/  USHF.R.U32.HI UR6, URZ, UR54, UR5 ;  /* 0x00000036ff067299 */ /* 0x000fe40008011605 */
[----:B------:R-:W-:Y:S02]  /*4db0*/  UIMAD.WIDE.U32 UR10, UR7, UR22, URZ ;  /* 0x00000016070a72a5 */ /* 0x000fe4000f8e00ff */
[----:B------:R-:W-:Y:S02]  /*4dc0*/  USEL UR6, UR13, UR6, !UP2 ;  /* 0x000000060d067287 */ /* 0x000fe4000d000000 */
[----:B------:R-:W-:Y:S01]  /*4dd0*/  UISETP.NE.AND UP2, UPT, UR20, URZ, UPT ;  /* 0x000000ff1400728c */ /* 0x000fe2000bf45270 */
[----:B------:R-:W-:Y:S02]  /*4de0*/  UMOV UR5, UR19 ;  /* 0x0000001300057c82 */ /* 0x000fe40008000000 */
[----:B------:R-:W-:Y:S03]  /*4df0*/  USHF.R.U32.HI UR12, URZ, UR49, UR5 ;  /* 0x00000031ff0c7299 */ /* 0x000fe60008011605 */
[----:B------:R-:W-:Y:S02]  /*4e00*/  UMOV UR5, UR9 ;  /* 0x0000000900057c82 */ /* 0x000fe40008000000 */
[----:B------:R-:W-:Y:S03]  /*4e10*/  @UP1 USHF.R.U32.HI UR4, URZ, UR23, UR5 ;  /* 0x00000017ff041299 */ /* 0x000fe60008011605 */
[----:B------:R-:W-:Y:S01]  /*4e20*/  UMOV UR5, UR11 ;  /* 0x0000000b00057c82 */ /* 0x000fe20008000000 */
[----:B------:R-:W-:Y:S02]  /*4e30*/  UIMAD UR4, UR45, UR4, URZ ;  /* 0x000000042d0472a4 */ /* 0x000fe4000f8e02ff */
[----:B------:R-:W-:Y:S02]  /*4e40*/  @UP1 USHF.R.U32.HI UR7, URZ, UR23, UR5 ;  /* 0x00000017ff071299 */ /* 0x000fe40008011605 */
[----:B------:R-:W-:Y:S02]  /*4e50*/  USEL UR5, UR14, UR12, !UP0 ;  /* 0x0000000c0e057287 */ /* 0x000fe4000c000000 */
[----:B------:R-:W-:Y:S02]  /*4e60*/  UIMAD.WIDE.U32 UR10, UR6, UR22, URZ ;  /* 0x00000016060a72a5 */ /* 0x000fe4000f8e00ff */
[----:B------:R-:W-:Y:S02]  /*4e70*/  UIMAD UR8, UR45, UR7, URZ ;  /* 0x000000072d0872a4 */ /* 0x000fe4000f8e02ff */
[----:B------:R-:W-:Y:S03]  /*4e80*/  UISETP.GE.AND UP0, UPT, UR6, UR4, UPT ;  /* 0x000000040600728c */ /* 0x000fe6000bf06270 */
[----:B------:R-:W-:Y:S01]  /*4e90*/  UMOV UR4, UR11 ;  /* 0x0000000b00047c82 */ /* 0x000fe20008000000 */
[----:B------:R-:W-:Y:S02]  /*4ea0*/  UISETP.GE.OR UP0, UPT, UR5, UR8, UP0 ;  /* 0x000000080500728c */ /* 0x000fe40008706670 */
[----:B------:R-:W-:Y:S02]  /*4eb0*/  USHF.R.U32.HI UR4, URZ, UR23, UR4 ;  /* 0x00000017ff047299 */ /* 0x000fe40008011604 */
[----:B------:R-:W-:Y:S02]  /*4ec0*/  UIMAD.WIDE.U32 UR8, UR5, UR22, URZ ;  /* 0x00000016050872a5 */ /* 0x000fe4000f8e00ff */
[----:B------:R-:W-:Y:S04]  /*4ed0*/  USEL UR10, UR6, UR4, !UP1 ;  /* 0x00000004060a7287 */ /* 0x000fe8000c800000 */
[----:B------:R-:W-:Y:S01]  /*4ee0*/  UIADD3 UR11, UPT, UPT, -UR10, URZ, URZ ;  /* 0x000000ff0a0b7290 */ /* 0x000fe2000fffe1ff */
[----:B------:R-:W-:Y:S02]  /*4ef0*/  @!UP0 UMOV UR4, UR9 ;  /* 0x0000000900048c82 */ /* 0x000fe40008000000 */
[----:B------:R-:W-:Y:S02]  /*4f00*/  @!UP0 USHF.R.U32.HI UR4, URZ, UR23, UR4 ;  /* 0x00000017ff048299 */ /* 0x000fe40008011604 */
[----:B------:R-:W-:Y:S02]  /*4f10*/  UIMAD UR8, UR45, UR11, UR6 ;  /* 0x0000000b2d0872a4 */ /* 0x000fe4000f8e0206 */
[----:B------:R-:W-:Y:S02]  /*4f20*/  @!UP0 USEL UR4, UR5, UR4, !UP1 ;  /* 0x0000000405048287 */ /* 0x000fe4000c800000 */
[----:B------:R-:W-:Y:S02]  /*4f30*/  UISETP.NE.AND UP1, UPT, UR24, URZ, UPT ;  /* 0x000000ff1800728c */ /* 0x000fe4000bf25270 */
[----:B------:R-:W-:Y:S02]  /*4f40*/  @!UP0 UIMAD UR7, UR7, UR8, UR4 ;  /* 0x00000008070782a4 */ /* 0x000fe4000f8e0204 */
[----:B------:R-:W-:Y:S02]  /*4f50*/  @!UP0 UIADD3 UR9, UPT, UPT, UR10, -UR4, URZ ;  /* 0x800000040a098290 */ /* 0x000fe4000fffe0ff */
[----:B------:R-:W-:Y:S02]  /*4f60*/  UIADD3 UR8, UPT, UPT, -UR6, URZ, URZ ;  /* 0x000000ff06087290 */ /* 0x000fe4000fffe1ff */
[----:B------:R-:W-:Y:S02]  /*4f70*/  UIADD3 UR4, UPT, UPT, -UR5, URZ, URZ ;  /* 0x000000ff05047290 */ /* 0x000fe4000fffe1ff */
[----:B------:R-:W-:Y:S03]  /*4f80*/  @!UP0 UIMAD UR6, UR9, UR45, UR5 ;  /* 0x0000002d090682a4 */ /* 0x000fe6000f8e0205 */
[----:B------:R-:W-:Y:S01]  /*4f90*/  @!UP0 UMOV UR5, UR7 ;  /* 0x0000000700058c82 */ /* 0x000fe20008000000 */
[----:B------:R-:W-:Y:S02]  /*4fa0*/  UIMAD UR7, UR15, UR4, UR14 ;  /* 0x000000040f0772a4 */ /* 0x000fe4000f8e020e */
[----:B------:R-:W-:Y:S02]  /*4fb0*/  UIMAD UR4, UR50, UR8, UR13 ;  /* 0x00000008320472a4 */ /* 0x000fe4000f8e020d */
[----:B------:R-:W-:Y:S02]  /*4fc0*/  UIMAD UR14, UR5, UR15, UR7 ;  /* 0x0000000f050e72a4 */ /* 0x000fe4000f8e0207 */
[----:B------:R-:W-:Y:S11]  /*4fd0*/  UIMAD UR13, UR6, UR50, UR4 ;  /* 0x00000032060d72a4 */ /* 0x000ff6000f8e0204 */
[----:B------:R-:W-:Y:S01]  /*4fe0*/  @!UPT UIADD3 URZ, UPT, UPT, URZ, URZ, URZ ;  /* 0x000000fffffff290 */ /* 0x000fe2000fffe0ff */
.L_x_91:
[----:B------:R-:W3:Y:S01]  /*4ff0*/  @!UP4 LDCU.128 UR8, c[0x0][0xb10] ;  /* 0x00016200ff08c7ac */ /* 0x000ee20008000c00 */
[----:B------:R-:W-:Y:S02]  /*5000*/  ISETP.NE.U32.AND P0, PT, RZ, UR30, PT ;  /* 0x0000001eff007c0c */ /* 0x000fe4000bf05070 */
[----:B------:R-:W-:Y:S02]  /*5010*/  SHF.L.U32 R4, R11, 0x1f, RZ ;  /* 0x0000001f0b047819 */ /* 0x000fe400000006ff */
[----:B------:R-:W-:Y:S01]  /*5020*/  ISETP.NE.AND.EX P0, PT, RZ, UR31, PT, P0 ;  /* 0x0000001fff007c0c */ /* 0x000fe2000bf05300 */
[----:B------:R-:W4:Y:S01]  /*5030*/  @!UP4 LDCU UR5, c[0x0][0xb0c] ;  /* 0x00016180ff05c7ac */ /* 0x000f220008000800 */
[----:B------:R-:W-:Y:S02]  /*5040*/  USHF.L.U32 UR42, UR26, 0x7, URZ ;  /* 0x000000071a2a7899 */ /* 0x000fe400080006ff */
[----:B------:R-:W-:Y:S02]  /*5050*/  USHF.L.U32 UR43, UR27, 0x6, URZ ;  /* 0x000000061b2b7899 */ /* 0x000fe400080006ff */
[----:B---3--:R-:W-:Y:S07]  /*5060*/  UIMAD.WIDE.U32 UR6, UR14, UR8, URZ ;  /* 0x000000080e0672a5 */ /* 0x008fee000f8e00ff */
[----:B------:R-:W-:Y:S01]  /*5070*/  @!UP4 UMOV UR4, UR7 ;  /* 0x000000070004cc82 */ /* 0x000fe20008000000 */
[----:B----4-:R-:W-:Y:S02]  /*5080*/  @!UP4 UISETP.NE.AND UP0, UPT, UR5, 0x1, UPT ;  /* 0x000000010500c88c */ /* 0x010fe4000bf05270 */
[----:B------:R-:W-:Y:S02]  /*5090*/  @!UP4 USHF.R.U32.HI UR4, URZ, UR9, UR4 ;  /* 0x00000009ff04c299 */ /* 0x000fe40008011604 */
[----:B------:R-:W-:Y:S02]  /*50a0*/  UIMAD.WIDE.U32 UR6, UR13, UR11, URZ ;  /* 0x0000000b0d0672a5 */ /* 0x000fe4000f8e00ff */
[----:B------:R-:W-:Y:S02]  /*50b0*/  @!UP4 USEL UR8, UR14, UR4, !UP0 ;  /* 0x000000040e08c287 */ /* 0x000fe4000c000000 */
[----:B------:R-:W-:Y:S03]  /*50c0*/  @!UP4 UISETP.NE.AND UP0, UPT, UR10, 0x1, UPT ;  /* 0x000000010a00c88c */ /* 0x000fe6000bf05270 */
[----:B------:R-:W-:Y:S02]  /*50d0*/  @!UP4 UMOV UR6, UR7 ;  /* 0x000000070006cc82 */ /* 0x000fe40008000000 */
[----:B------:R-:W3:Y:S02]  /*50e0*/  @!UP4 LDCU UR4, c[0x0][0xb20] ;  /* 0x00016400ff04c7ac */ /* 0x000ee40008000800 */
[----:B---3--:R-:W-:Y:S04]  /*50f0*/  @!UP4 USHF.R.U32.HI UR6, URZ, UR4, UR6 ;  /* 0x00000004ff06c299 */ /* 0x008fe80008011606 */
[----:B------:R-:W-:Y:S04]  /*5100*/  @!UP4 USEL UR6, UR13, UR6, !UP0 ;  /* 0x000000060d06c287 */ /* 0x000fe8000c000000 */
[----:B------:R-:W-:Y:S02]  /*5110*/  @!UP4 UIADD3 UR4, UPT, UPT, -UR8, UR6, URZ ;  /* 0x000000060804c290 */ /* 0x000fe4000fffe1ff */
[----:B------:R-:W-:Y:S02]  /*5120*/  @!UP4 UIADD3 UR6, UPT, UPT, UR8, -UR6, URZ ;  /* 0x800000060806c290 */ /* 0x000fe4000fffe0ff */
[----:B------:R-:W-:Y:S02]  /*5130*/  @!UP4 UIMAD UR14, UR4, UR5, UR14 ;  /* 0x00000005040ec2a4 */ /* 0x000fe4000f8e020e */
[----:B------:R-:W-:Y:S01]  /*5140*/  @!UP4 UIMAD UR13, UR6, UR10, UR13 ;  /* 0x0000000a060dc2a4 */ /* 0x000fe2000f8e020d */
[----:B------:R-:W-:Y:S11]  /*5150*/  BRA.U UP3, `(.L_x_92) ;  /* 0x0000000103107547 */ /* 0x000ff6000b800000 */
[----:B------:R-:W-:Y:S04]  /*5160*/  MOV R2, UR53 ;  /* 0x0000003500027c02 */ /* 0x000fe80008000f00 */
[----:B------:R-:W-:Y:S04]  /*5170*/  SHF.L.U32 R2, R2, 0x1f, RZ ;  /* 0x0000001f02027819 */ /* 0x000fe800000006ff */
[----:B------:R-:W3:Y:S02]  /*5180*/  SYNCS.PHASECHK.TRANS64.TRYWAIT P1, [UR21+0xa8], R2 ;  /* 0x0000a802ff0075a7 */ /* 0x000ee40008021115 */
[----:B---3--:R-:W-:Y:S05]  /*5190*/  @!P1 BRA `(.L_x_93) ;  /* 0x0000004400789947 */ /* 0x008fea0003800000 */
.L_x_92:
[----:B------:R-:W-:Y:S05]  /*51a0*/  BRA.U !UP5, `(.L_x_94) ;  /* 0x000000010d387547 */ /* 0x000fea000b800000 */
[----:B------:R-:W-:Y:S01]  /*51b0*/  UPLOP3.LUT UP1, UPT, UPT, UPT, UP6, 0x80, 0x8 ;  /* 0x000000000008789c */ /* 0x000fe20003f2f060 */
[----:B--2---:R-:W-:Y:S01]  /*51c0*/  HFMA2 R0, -RZ, RZ, 0, 5.9604644775390625e-08 ;  /* 0x00000001ff007431 */ /* 0x004fe200000001ff */
[----:B------:R-:W2:Y:S01]  /*51d0*/  LDCU.64 UR8, c[0x0][0x358] ;  /* 0x00006b00ff0877ac */ /* 0x000ea20008000a00 */
[----:B------:R-:W-:Y:S03]  /*51e0*/  IMAD.MOV.U32 R26, RZ, RZ, 0x1 ;  /* 0x00000001ff1a7424 */ /* 0x000fe600078e00ff */
[----:B------:R-:W-:Y:S05]  /*51f0*/  PLOP3.LUT P1, PT, PT, PT, UP1, 0x80, 0x8 ;  /* 0x000000000008781c */ /* 0x000fea0003f2f018 */
[----:B------:R-:W3:Y:S01]  /*5200*/  @UP1 LDCU.64 UR4, c[0x0][0x888] ;  /* 0x00011100ff0417ac */ /* 0x000ee20008000a00 */
[----:B------:R-:W-:Y:S07]  /*5210*/  @UP1 UIMAD UR6, UR36, UR30, URZ ;  /* 0x0000001e240612a4 */ /* 0x000fee000f8e02ff */
[----:B------:R-:W-:Y:S01]  /*5220*/  @!P1 PRMT R26, R0, 0x7610, R26 ;  /* 0x00007610001a9816 */ /* 0x000fe2000000001a */
[----:B---3--:R-:W-:Y:S06]  /*5230*/  @UP1 UIMAD.WIDE UR4, UR6, 0x4, UR4 ;  /* 0x00000004060418a5 */ /* 0x008fec000f8e0204 */
[----:B------:R-:W-:Y:S01]  /*5240*/  IMAD.U32 R6, RZ, RZ, UR4 ;  /* 0x00000004ff067e24 */ /* 0x000fe2000f8e00ff */
[----:B------:R-:W-:Y:S04]  /*5250*/  MOV R7, UR5 ;  /* 0x0000000500077c02 */ /* 0x000fe80008000f00 */
[----:B------:R-:W3:Y:S01]  /*5260*/  @!UP1 LDCU UR4, c[0x0][0x880] ;  /* 0x00011000ff0497ac */ /* 0x000ee20008000800 */
[----:B--2--5:R4:W5:Y:S02]  /*5270*/  @P1 LDG.E R27, desc[UR8][R6.64] ;  /* 0x00000008061b1981 */ /* 0x024964000c1e1900 */
[----:B---34-:R-:W-:Y:S07]  /*5280*/  @!P1 IMAD.U32 R27, RZ, RZ, UR4 ;  /* 0x00000004ff1b9e24 */ /* 0x018fee000f8e00ff */
.L_x_94:
[----:B-----5:R-:W-:Y:S01]  /*5290*/  @!P0 FSETP.EQ.AND P2, PT, R27, RZ, PT ;  /* 0x000000ff1b00820b */ /* 0x020fe20003f42000 */
[----:B------:R-:W-:Y:S01]  /*52a0*/  @!UPT UIADD3 URZ, UPT, UPT, URZ, URZ, URZ ;  /* 0x000000fffffff290 */ /* 0x000fe2000fffe0ff */
[----:B------:R-:W-:Y:S11]  /*52b0*/  @!P0 BRA `(.L_x_95) ;  /* 0x0000000000148947 */ /* 0x000ff60003800000 */
[----:B------:R-:W-:Y:S02]  /*52c0*/  LOP3.LUT P0, RZ, R26, 0xff, RZ, 0xc0, !PT ;  /* 0x000000ff1aff7812 */ /* 0x000fe4000780c0ff */
[----:B------:R-:W-:Y:S04]  /*52d0*/  PLOP3.LUT P2, PT, PT, PT, UP1, 0x80, 0x8 ;  /* 0x000000000008781c */ /* 0x000fe80003f4f018 */
[----:B------:R-:W-:Y:S07]  /*52e0*/  PLOP3.LUT P2, PT, P2, PT, PT, 0x8, 0x80 ;  /* 0x000000000080781c */ /* 0x000fee000174e170 */
[----:B------:R-:W-:Y:S11]  /*52f0*/  @P0 FSETP.EQ.AND P2, PT, R27, RZ, PT ;  /* 0x000000ff1b00020b */ /* 0x000ff60003f42000 */
[----:B------:R-:W-:Y:S02]  /*5300*/  @!UPT UIADD3 URZ, UPT, UPT, URZ, URZ, URZ ;  /* 0x000000fffffff290 */ /* 0x000fe4000fffe0ff */
.L_x_95:
[----:B------:R-:W3:Y:S01]  /*5310*/  SYNCS.PHASECHK.TRANS64.TRYWAIT P0, [UR21+0x80], R4 ;  /* 0x00008004ff0075a7 */ /* 0x000ee20008001115 */
[----:B------:R-:W-:Y:S04]  /*5320*/  ELECT P1, URZ, PT ;  /* 0x0000000000ff782f */ /* 0x000fe80003820000 */
[----:B------:R-:W-:Y:S01]  /*5330*/  PLOP3.LUT P1, PT, P2, P1, PT, 0xf2, 0x2f ;  /* 0x00000000002f781c */ /* 0x000fe20001723e72 */
[----:B------:R-:W-:Y:S01]  /*5340*/  @!UPT UIADD3 URZ, UPT, UPT, URZ, URZ, URZ ;  /* 0x000000fffffff290 */ /* 0x000fe2000fffe0ff */
[----:B---3--:R-:W-:Y:S11]  /*5350*/  @!P0 BRA `(.L_x_96) ;  /* 0x0000004400208947 */ /* 0x008ff60003800000 */
.L_x_190:
[----:B--2---:R-:W-:Y:S01]  /*5360*/  @!P1 IADD3 R2, P0, PT, R12, 0x580, RZ ;  /* 0x000005800c029810 */ /* 0x004fe20007f1e0ff */
[----:B------:R-:W-:Y:S01]  /*5370*/  VOTEU.ALL UP0, P1 ;  /* 0x0000000000ff7886 */ /* 0x000fe20000800000 */
[----:B------:R-:W-:Y:S01]  /*5380*/  UMOV UR6, 0x0 ;  /* 0x0000000000067882 */ /* 0x000fe20000000000 */
[----:B------:R-:W-:Y:S01]  /*5390*/  UMOV UR7, 0x10000000 ;  /* 0x1000000000077882 */ /* 0x000fe20000000000 */
[----:B------:R-:W-:Y:S01]  /*53a0*/  @!P1 R2UR UR5, R2 ;  /* 0x00000000020592ca */ /* 0x000fe200000e0000 */
[----:B------:R-:W-:Y:S01]  /*53b0*/  @!P1 IMAD.X R0, RZ, RZ, R13, P0 ;  /* 0x000000ffff009224 */ /* 0x000fe200000e060d */
[----:B------:R-:W-:Y:S02]  /*53c0*/  @!UP0 UIADD3 UR40, UPT, UPT, UR21, 0x200, URZ ;  /* 0x0000020015288890 */ /* 0x000fe4000fffe0ff */
[----:B------:R-:W-:Y:S02]  /*53d0*/  @!UP0 UIADD3 UR10, UPT, UPT, UR42, 0x40, URZ ;  /* 0x000000402a0a8890 */ /* 0x000fe4000fffe0ff */
[----:B------:R-:W-:Y:S01]  /*53e0*/  @!P1 R2UR UR4, R0 ;  /* 0x00000000000492ca */ /* 0x000fe200000e0000 */
[----:B------:R-:W-:Y:S01]  /*53f0*/  @!UP0 UIADD3 UR8, UPT, UPT, UR21, 0x1200, URZ ;  /* 0x0000120015088890 */ /* 0x000fe2000fffe0ff */
[----:B------:R-:W-:Y:S01]  /*5400*/  @!P1 IMAD.MOV.U32 R0, RZ, RZ, 0x2000 ;  /* 0x00002000ff009424 */ /* 0x000fe200078e00ff */
[----:B------:R-:W-:Y:S01]  /*5410*/  VOTEU.ALL UP0, P1 ;  /* 0x0000000000ff7886 */ /* 0x000fe20000800000 */
[----:B------:R-:W-:Y:S01]  /*5420*/  UMOV UR44, UR36 ;  /* 0x00000024002c7c82 */ /* 0x000fe20008000000 */
[----:B------:R-:W-:Y:S01]  /*5430*/  UMOV UR9, UR41 ;  /* 0x0000002900097c82 */ /* 0x000fe20008000000 */
[----:B------:R-:W-:Y:S01]  /*5440*/  UMOV UR11, UR43 ;  /* 0x0000002b000b7c82 */ /* 0x000fe20008000000 */
[----:B------:R-:W-:Y:S01]  /*5450*/  IMAD.U32 R6, RZ, RZ, UR5 ;  /* 0x00000005ff067e24 */ /* 0x000fe2000f8e00ff */
[----:B------:R-:W-:Y:S05]  /*5460*/  UMOV UR12, UR36 ;  /* 0x00000024000c7c82 */ /* 0x000fea0008000000 */
[----:B------:R-:W-:Y:S01]  /*5470*/  IMAD.U32 R7, RZ, RZ, UR4 ;  /* 0x00000004ff077e24 */ /* 0x000fe2000f8e00ff */
[----:B------:R-:W-:Y:S04]  /*5480*/  @!P1 R2UR UR4, R6 ;  /* 0x00000000060492ca */ /* 0x000fe800000e0000 */
[----:B------:R-:W-:Y:S11]  /*5490*/  @!P1 R2UR UR5, R7 ;  /* 0x00000000070592ca */ /* 0x000ff600000e0000 */
[----:B------:R-:W-:Y:S02]  /*54a0*/  @!UPT UIADD3 URZ, UPT, UPT, URZ, URZ, URZ ;  /* 0x000000fffffff290 */ /* 0x000fe4000fffe0ff */
[----:B------:R-:W-:Y:S01]  /*54b0*/  @!UP0 UTMALDG.3D [UR40], [UR4], desc[UR6] ;  /* 0x00000628040085b4 */ /* 0x000fe20008011000 */
[----:B------:R-:W-:Y:S05]  /*54c0*/  VOTEU.ALL UP0, P1 ;  /* 0x0000000000ff7886 */ /* 0x000fea0000800000 */
[----:B------:R2:W-:Y:S01]  /*54d0*/  @!UP0 UTMALDG.3D [UR8], [UR4], desc[UR6] ;  /* 0x00000608040085b4 */ /* 0x0005e20008011000 */
[----:B------:R3:W-:Y:S01]  /*54e0*/  @!P1 SYNCS.ARRIVE.TRANS64.RED.A0TR RZ, [UR21+0x60], R0 ;  /* 0x00006000ffff99a7 */ /* 0x0007e20008300415 */
[----:B--2---:R-:W-:Y:S09]  /*54f0*/  UPRMT UR4, UR47, 0x654, UR41 ;  /* 0x000006542f047896 */ /* 0x004ff20008000029 */
[----:B------:R-:W-:Y:S01]  /*5500*/  SYNCS.ARRIVE.TRANS64.RED.A1T0 RZ, [UR4], RZ ;  /* 0x000000ffffff79a7 */ /* 0x000fe20008100404 */
[----:B------:R-:W2:Y:S02]  /*5510*/  SYNCS.PHASECHK.TRANS64.TRYWAIT P0, [UR21+0x88], R4 ;  /* 0x00008804ff0075a7 */ /* 0x000ea40008001115 */
[----:B--23--:R-:W-:Y:S05]  /*5520*/  @!P0 BRA `(.L_x_97) ;  /* 0x0000004000c48947 */ /* 0x00cfea0003800000 */
.L_x_192:
[----:B------:R-:W-:Y:S01]  /*5530*/  @!P1 IADD3 R2, P0, PT, R12, 0x580, RZ ;  /* 0x000005800c029810 */ /* 0x000fe20007f1e0ff */
[----:B------:R-:W-:Y:S01]  /*5540*/  VOTEU.ALL UP0, P1 ;  /* 0x0000000000ff7886 */ /* 0x000fe20000800000 */
[----:B------:R-:W-:Y:S01]  /*5550*/  UMOV UR6, 0x0 ;  /* 0x0000000000067882 */ /* 0x000fe20000000000 */
[----:B------:R-:W-:Y:S01]  /*5560*/  UMOV UR7, 0x10000000 ;  /* 0x1000000000077882 */ /* 0x000fe20000000000 */
[----:B------:R-:W-:Y:S01]  /*5570*/  @!P1 R2UR UR5, R2 ;  /* 0x00000000020592ca */ /* 0x000fe200000e0000 */
[----:B--2---:R-:W-:Y:S01]  /*5580*/  @!P1 IMAD.X R0, RZ, RZ, R13, P0 ;  /* 0x000000ffff009224 */ /* 0x004fe200000e060d */
[----:B------:R-:W-:Y:S02]  /*5590*/  @!UP0 UIADD3 UR34, UPT, UPT, UR42, 0x10, URZ ;  /* 0x000000102a228890 */ /* 0x000fe4000fffe0ff */
[----:B------:R-:W-:Y:S02]  /*55a0*/  @!UP0 UIADD3 UR32, UPT, UPT, UR21, 0x2200, URZ ;  /* 0x0000220015208890 */ /* 0x000fe4000fffe0ff */
[----:B------:R-:W-:Y:S01]  /*55b0*/  @!P1 R2UR UR4, R0 ;  /* 0x00000000000492ca */ /* 0x000fe200000e0000 */
[----:B------:R-:W-:Y:S01]  /*55c0*/  @!UP0 UIADD3 UR10, UPT, UPT, UR42, 0x50, URZ ;  /* 0x000000502a0a8890 */ /* 0x000fe2000fffe0ff */
[----:B------:R-:W-:Y:S01]  /*55d0*/  @!P1 IMAD.MOV.U32 R0, RZ, RZ, 0x2000 ;  /* 0x00002000ff009424 */ /* 0x000fe200078e00ff */
[----:B------:R-:W-:Y:S01]  /*55e0*/  @!UP0 UIADD3 UR8, UPT, UPT, UR21, 0x3200, URZ ;  /* 0x0000320015088890 */ /* 0x000fe2000fffe0ff */
[----:B------:R-:W-:Y:S01]  /*55f0*/  VOTEU.ALL UP0, P1 ;  /* 0x0000000000ff7886 */ /* 0x000fe20000800000 */
[----:B------:R-:W-:Y:S02]  /*5600*/  UMOV UR35, UR43 ;  /* 0x0000002b00237c82 */ /* 0x000fe40008000000 */
[----:B------:R-:W-:Y:S01]  /*5610*/  IMAD.U32 R6, RZ, RZ, UR5 ;  /* 0x00000005ff067e24 */ /* 0x000fe2000f8e00ff */
[----:B------:R-:W-:Y:S01]  /*5620*/  UMOV UR9, UR33 ;  /* 0x0000002100097c82 */ /* 0x000fe20008000000 */
[----:B------:R-:W-:Y:S01]  /*5630*/  UMOV UR11, UR43 ;  /* 0x0000002b000b7c82 */ /* 0x000fe20008000000 */
[----:B------:R-:W-:Y:S03]  /*5640*/  UMOV UR12, UR36 ;  /* 0x00000024000c7c82 */ /* 0x000fe60008000000 */
        /* <DEDUP_REMOVED lines=12> */
.L_x_194:
[----:B------:R-:W-:Y:S01]  /*5710*/  @!P1 IADD3 R2, P0, PT, R12, 0x580, RZ ;  /* 0x000005800c029810 */ /* 0x000fe20007f1e0ff */
[----:B------:R-:W-:Y:S01]  /*5720*/  VOTEU.ALL UP0, P1 ;  /* 0x0000000000ff7886 */ /* 0x000fe20000800000 */
[----:B------:R-:W-:Y:S01]  /*5730*/  UMOV UR6, 0x0 ;  /* 0x0000000000067882 */ /* 0x000fe20000000000 */
[----:B------:R-:W-:Y:S01]  /*5740*/  UMOV UR7, 0x10000000 ;  /* 0x1000000000077882 */ /* 0x000fe20000000000 */
[----:B------:R-:W-:Y:S01]  /*5750*/  @!P1 R2UR UR5, R2 ;  /* 0x00000000020592ca */ /* 0x000fe200000e0000 */
[----:B--2---:R-:W-:Y:S01]  /*5760*/  @!P1 IMAD.X R0, RZ, RZ, R13, P0 ;  /* 0x000000ffff009224 */ /* 0x004fe200000e060d */
[----:B------:R-:W-:Y:S01]  /*5770*/  @!UP0 UIADD3 UR26, UPT, UPT, UR42, 0x20, URZ ;  /* 0x000000202a1a8890 */ /* 0x000fe2000fffe0ff */
[----:B------:R-:W-:Y:S01]  /*5780*/  VIADD R10, R10, 0x1 ;  /* 0x000000010a0a7836 */ /* 0x000fe20000000000 */
        /* <DEDUP_REMOVED lines=10> */
[----:B------:R-:W-:Y:S01]  /*5830*/  UMOV UR11, UR43 ;  /* 0x0000002b000b7c82 */ /* 0x000fe20008000000 */
[----:B------:R-:W-:Y:S02]  /*5840*/  UMOV UR12, UR36 ;  /* 0x00000024000c7c82 */ /* 0x000fe40008000000 */
        /* <DEDUP_REMOVED lines=12> */
.L_x_196:
[----:B------:R-:W-:Y:S01]  /*5910*/  UIADD3 UR27, UPT, UPT, UR14, UR63, URZ ;  /* 0x0000003f0e1b7290 */ /* 0x000fe2000fffe0ff */
[----:B------:R-:W-:Y:S01]  /*5920*/  @!P1 IADD3 R2, P0, PT, R12, 0x580, RZ ;  /* 0x000005800c029810 */ /* 0x000fe20007f1e0ff */
[----:B------:R-:W-:Y:S01]  /*5930*/  UPLOP3.LUT UP3, UPT, UPT, UPT, UPT, 0x80, 0x8 ;  /* 0x000000000008789c */ /* 0x000fe20003f6f070 */
[----:B------:R-:W-:Y:S01]  /*5940*/  R2UR UR24, R53 ;  /* 0x00000000351872ca */ /* 0x000fe200000e0000 */
[----:B------:R-:W-:Y:S01]  /*5950*/  VOTEU.ALL UP0, P1 ;  /* 0x0000000000ff7886 */ /* 0x000fe20000800000 */
[----:B------:R-:W-:Y:S01]  /*5960*/  @!P1 R2UR UR5, R2 ;  /* 0x00000000020592ca */ /* 0x000fe200000e0000 */
[----:B--2---:R-:W-:Y:S01]  /*5970*/  @!P1 IMAD.X R0, RZ, RZ, R13, P0 ;  /* 0x000000ffff009224 */ /* 0x004fe200000e060d */
[----:B------:R-:W-:Y:S01]  /*5980*/  UMOV UR6, 0x0 ;  /* 0x0000000000067882 */ /* 0x000fe20000000000 */
[----:B------:R-:W-:Y:S01]  /*5990*/  UMOV UR7, 0x10000000 ;  /* 0x1000000000077882 */ /* 0x000fe20000000000 */
[----:B------:R-:W-:Y:S01]  /*59a0*/  @!UP0 UIADD3 UR18, UPT, UPT, UR42, 0x30, URZ ;  /* 0x000000302a128890 */ /* 0x000fe2000fffe0ff */
[----:B------:R-:W-:Y:S01]  /*59b0*/  ISETP.NE.AND P0, PT, R10, 0x2, PT ;  /* 0x000000020a00780c */ /* 0x000fe20003f05270 */
[----:B------:R-:W-:Y:S01]  /*59c0*/  @!UP0 UIADD3 UR16, UPT, UPT, UR21, 0x6200, URZ ;  /* 0x0000620015108890 */ /* 0x000fe2000fffe0ff */
[----:B------:R-:W-:Y:S01]  /*59d0*/  @!P1 R2UR UR4, R0 ;  /* 0x00000000000492ca */ /* 0x000fe200000e0000 */
[----:B------:R-:W-:Y:S01]  /*59e0*/  @!UP0 UIADD3 UR17, UPT, UPT, UR21, 0x78, URZ ;  /* 0x0000007815118890 */ /* 0x000fe2000fffe0ff */
[----:B------:R-:W-:Y:S01]  /*59f0*/  SEL R0, RZ, 0x1, P0 ;  /* 0x00000001ff007807 */ /* 0x000fe20000000000 */
[----:B------:R-:W-:Y:S01]  /*5a00*/  @!UP0 UIADD3 UR10, UPT, UPT, UR42, 0x70, URZ ;  /* 0x000000702a0a8890 */ /* 0x000fe2000fffe0ff */
[----:B------:R-:W-:Y:S01]  /*5a10*/  LOP3.LUT R11, R11, 0x1, RZ, 0x3c, !PT ;  /* 0x000000010b0b7812 */ /* 0x000fe200078e3cff */
[----:B------:R-:W-:Y:S01]  /*5a20*/  @!UP0 UIADD3 UR8, UPT, UPT, UR21, 0x7200, URZ ;  /* 0x0000720015088890 */ /* 0x000fe2000fffe0ff */
[----:B------:R-:W-:Y:S01]  /*5a30*/  IMAD.U32 R4, RZ, RZ, UR5 ;  /* 0x00000005ff047e24 */ /* 0x000fe2000f8e00ff */
[----:B------:R-:W-:Y:S01]  /*5a40*/  VOTEU.ALL UP0, P1 ;  /* 0x0000000000ff7886 */ /* 0x000fe20000800000 */
[----:B------:R-:W-:Y:S01]  /*5a50*/  UMOV UR19, UR43 ;  /* 0x0000002b00137c82 */ /* 0x000fe20008000000 */
[----:B------:R-:W-:Y:S01]  /*5a60*/  UMOV UR20, UR36 ;  /* 0x0000002400147c82 */ /* 0x000fe20008000000 */
[----:B------:R-:W-:Y:S01]  /*5a70*/  UMOV UR11, UR43 ;  /* 0x0000002b000b7c82 */ /* 0x000fe20008000000 */
[----:B------:R-:W-:Y:S01]  /*5a80*/  UMOV UR12, UR36 ;  /* 0x00000024000c7c82 */ /* 0x000fe20008000000 */
[----:B------:R-:W-:Y:S01]  /*5a90*/  UMOV UR9, UR17 ;  /* 0x0000001100097c82 */ /* 0x000fe20008000000 */
[----:B------:R-:W-:Y:S01]  /*5aa0*/  IMAD.U32 R5, RZ, RZ, UR4 ;  /* 0x00000004ff057e24 */ /* 0x000fe2000f8e00ff */
[----:B------:R-:W-:Y:S01]  /*5ab0*/  @!P1 R2UR UR4, R4 ;  /* 0x00000000040492ca */ /* 0x000fe200000e0000 */
[----:B------:R-:W-:Y:S01]  /*5ac0*/  UIADD3 UR26, UPT, UPT, UR13, UR24, URZ ;  /* 0x000000180d1a7290 */ /* 0x000fe2000fffe0ff */
[----:B------:R-:W-:Y:S01]  /*5ad0*/  LOP3.LUT R9, R9, R0, RZ, 0x3c, !PT ;  /* 0x0000000009097212 */ /* 0x000fe200078e3cff */
[----:B------:R-:W-:Y:S01]  /*5ae0*/  UMOV UR36, UR29 ;  /* 0x0000001d00247c82 */ /* 0x000fe20008000000 */
[----:B------:R-:W-:Y:S02]  /*5af0*/  @!P1 R2UR UR5, R5 ;  /* 0x00000000050592ca */ /* 0x000fe400000e0000 */
[----:B------:R-:W-:Y:S11]  /*5b00*/  SEL R10, R10, RZ, P0 ;  /* 0x000000ff0a0a7207 */ /* 0x000ff60000000000 */
[----:B------:R2:W-:Y:S01]  /*5b10*/  @!UP0 UTMALDG.3D [UR16], [UR4], desc[UR6] ;  /* 0x00000610040085b4 */ /* 0x0005e20008011000 */
[----:B------:R-:W-:Y:S05]  /*5b20*/  VOTEU.ALL UP0, P1 ;  /* 0x0000000000ff7886 */ /* 0x000fea0000800000 */
[----:B------:R2:W-:Y:S01]  /*5b30*/  @!UP0 UTMALDG.3D [UR8], [UR4], desc[UR6] ;  /* 0x00000608040085b4 */ /* 0x0005e20008011000 */
[----:B------:R2:W-:Y:S01]  /*5b40*/  @!P1 SYNCS.ARRIVE.TRANS64.RED.A0TR RZ, [UR21+0x78], R3 ;  /* 0x00007803ffff99a7 */ /* 0x0005e20008300415 */
[----:B------:R-:W-:Y:S01]  /*5b50*/  SYNCS.ARRIVE.TRANS64.RED.A1T0 RZ, [UR39], RZ ;  /* 0x000000ffffff79a7 */ /* 0x000fe20008100427 */
[----:B------:R-:W-:Y:S05]  /*5b60*/  BRA.U UP2, `(.L_x_100) ;  /* 0xffffffed02e47547 */ /* 0x000fea000b83ffff */
[----:B------:R-:W-:-:S04]  /*5b70*/  SHF.L.U32 R2, R11, 0x1f, RZ ;  /* 0x0000001f0b027819 */ /* 0x000fc800000006ff */
[----:B------:R-:W3:Y:S02]  /*5b80*/  SYNCS.PHASECHK.TRANS64.TRYWAIT P0, [UR21+0x80], R2 ;  /* 0x00008002ff0075a7 */ /* 0x000ee40008001115 */
[----:B---3--:R-:W-:Y:S05]  /*5b90*/  @!P0 BRA `(.L_x_101) ;  /* 0x0000003c00708947 */ /* 0x008fea0003800000 */
.L_x_198:
[----:B------:R-:W4:Y:S02]  /*5ba0*/  SYNCS.PHASECHK.TRANS64.TRYWAIT P0, [UR21+0x88], R2 ;  /* 0x00008802ff0075a7 */ /* 0x000f240008001115 */
[----:B----4-:R-:W-:Y:S05]  /*5bb0*/  @!P0 BRA `(.L_x_102) ;  /* 0x0000003c00808947 */ /* 0x010fea0003800000 */
.L_x_200:
[----:B------:R-:W4:Y:S02]  /*5bc0*/  SYNCS.PHASECHK.TRANS64.TRYWAIT P0, [UR21+0x90], R2 ;  /* 0x00009002ff0075a7 */ /* 0x000f240008001115 */
[----:B----4-:R-:W-:Y:S05]  /*5bd0*/  @!P0 BRA `(.L_x_103) ;  /* 0x0000003c00908947 */ /* 0x010fea0003800000 */
.L_x_202:
[----:B---3--:R-:W-:-:S07]  /*5be0*/  MOV R0, UR21 ;  /* 0x0000001500007c02 */ /* 0x008fce0008000f00 */
.L_x_104:
[----:B---3--:R-:W-:-:S04]  /*5bf0*/  SHF.L.U32 R2, R11, 0x1f, RZ ;  /* 0x0000001f0b027819 */ /* 0x008fc800000006ff */
[----:B------:R3:W4:Y:S03]  /*5c00*/  SYNCS.PHASECHK.TRANS64.TRYWAIT P0, [R0+URZ+0x98], R2 ;  /* 0x00009802000075a7 */ /* 0x00072600080011ff */
[----:B----4-:R-:W-:Y:S05]  /*5c10*/  @!P0 NANOSLEEP.SYNCS 0x989680 ;  /* 0x009896800000895d */ /* 0x010fea0003900000 */
[----:B------:R-:W4:Y:S02]  /*5c20*/  @!P0 SYNCS.PHASECHK.TRANS64 P0, [R0+URZ+0x98], R2 ;  /* 0x00009802000085a7 */ /* 0x000f2400080010ff */
[----:B-12-4-:R-:W-:Y:S05]  /*5c30*/  @P0 EXIT ;  /* 0x000000000000094d */ /* 0x016fea0003800000 */
[----:B------:R-:W-:Y:S05]  /*5c40*/  BRA `(.L_x_104) ;  /* 0xfffffffc00e87947 */ /* 0x000fea000383ffff */
.L_x_89:
[----:B------:R-:W-:-:S06]  /*5c50*/  UISETP.GE.AND UP0, UPT, UR18, 0x4, UPT ;  /* 0x000000041200788c */ /* 0x000fcc000bf06270 */
[----:B------:R-:W-:-:S13]  /*5c60*/  PLOP3.LUT P0, PT, PT, PT, UP0, 0x80, 0x8 ;  /* 0x000000000008781c */ /* 0x000fda0003f0f008 */
[----:B-1----:R-:W-:Y:S05]  /*5c70*/  @!P0 EXIT ;  /* 0x000000000000894d */ /* 0x002fea0003800000 */
[----:B------:R-:W-:Y:S01]  /*5c80*/  BAR.SYNC.DEFER_BLOCKING 0x6, 0xa0 ;  /* 0x0182800000007b1d */ /* 0x000fe20000010000 */
[C---:B------:R-:W-:Y:S01]  /*5c90*/  IMAD.SHL.U32 R3, R65.reuse, 0x10, RZ ;  /* 0x0000001041037824 */ /* 0x040fe200078e00ff */
[C---:B------:R-:W-:Y:S01]  /*5ca0*/  SHF.L.U32 R4, R52.reuse, 0x15, RZ ;  /* 0x0000001534047819 */ /* 0x040fe200000006ff */
[----:B------:R-:W-:Y:S01]  /*5cb0*/  IMAD.SHL.U32 R5, R52, 0x200, RZ ;  /* 0x0000020034057824 */ /* 0x000fe200078e00ff */
[C---:B------:R-:W-:Y:S01]  /*5cc0*/  LOP3.LUT R66, R65.reuse, 0x60, RZ, 0xc0, !PT ;  /* 0x0000006041427812 */ /* 0x040fe200078ec0ff */
[----:B------:R-:W-:Y:S01]  /*5cd0*/  IMAD.SHL.U32 R2, R65, 0x2, RZ ;  /* 0x0000000241027824 */ /* 0x000fe200078e00ff */
[----:B------:R-:W-:Y:S02]  /*5ce0*/  UMOV UR43, 0x400 ;  /* 0x00000400002b7882 */ /* 0x000fe40000000000 */
[----:B------:R-:W1:Y:S01]  /*5cf0*/  LDC.64 R50, c[0x0][0x8b0] ;  /* 0x00022c00ff327b82 */ /* 0x000e620000000a00 */
[----:B------:R-:W-:Y:S01]  /*5d00*/  ULEA UR43, UR47, UR43, 0x18 ;  /* 0x0000002b2f2b7291 */ /* 0x000fe2000f8ec0ff */
[C---:B------:R-:W-:Y:S01]  /*5d10*/  LOP3.LUT R64, R3.reuse, 0x590, RZ, 0xc0, !PT ;  /* 0x0000059003407812 */ /* 0x040fe200078ec0ff */
[----:B------:R-:W2:Y:S01]  /*5d20*/  LDCU.64 UR6, c[0x0][0x890] ;  /* 0x00011200ff0677ac */ /* 0x000ea20008000a00 */
[----:B------:R-:W-:Y:S01]  /*5d30*/  LOP3.LUT R3, R3, 0x60, RZ, 0xc0, !PT ;  /* 0x0000006003037812 */ /* 0x000fe200078ec0ff */
[----:B------:R-:W-:Y:S01]  /*5d40*/  IMAD.U32 R23, R65, 0x10000, RZ ;  /* 0x0001000041177824 */ /* 0x000fe200078e00ff */
[----:B------:R-:W-:Y:S01]  /*5d50*/  LOP3.LUT R64, R64, 0x200, R5, 0xf8, !PT ;  /* 0x0000020040407812 */ /* 0x000fe200078ef805 */
[----:B------:R-:W-:Y:S01]  /*5d60*/  UIADD3 UR4, UPT, UPT, UR43, 0x200, URZ ;  /* 0x000002002b047890 */ /* 0x000fe2000fffe0ff */
[----:B------:R-:W3:Y:S01]  /*5d70*/  LDC.64 R48, c[0x0][0x8a8] ;  /* 0x00022a00ff307b82 */ /* 0x000ee20000000a00 */
[----:B------:R-:W-:Y:S01]  /*5d80*/  LOP3.LUT R2, R3, 0xc, R2, 0xf8, !PT ;  /* 0x0000000c03027812 */ /* 0x000fe200078ef802 */
[----:B------:R-:W-:Y:S01]  /*5d90*/  HFMA2 R61, -RZ, RZ, 0, 5.9604644775390625e-08 ;  /* 0x00000001ff3d7431 */ /* 0x000fe200000001ff */
[----:B------:R-:W-:Y:S01]  /*5da0*/  LOP3.LUT R4, R4, 0x200000, RZ, 0xc0, !PT ;  /* 0x0020000004047812 */ /* 0x000fe200078ec0ff */
[----:B------:R-:W-:Y:S01]  /*5db0*/  HFMA2 R59, -RZ, RZ, 0, 0 ;  /* 0x00000000ff3b7431 */ /* 0x000fe200000001ff */
[----:B------:R-:W-:Y:S01]  /*5dc0*/  LOP3.LUT R64, R64, R2, RZ, 0xfc, !PT ;  /* 0x0000000240407212 */ /* 0x000fe200078efcff */
[----:B------:R-:W-:Y:S01]  /*5dd0*/  IMAD.U32 R55, RZ, RZ, UR4 ;  /* 0x00000004ff377e24 */ /* 0x000fe2000f8e00ff */
[C---:B------:R-:W-:Y:S01]  /*5de0*/  LOP3.LUT R63, R65.reuse, 0x2, RZ, 0xc0, !PT ;  /* 0x00000002413f7812 */ /* 0x040fe200078ec0ff */
[----:B------:R-:W-:Y:S01]  /*5df0*/  IMAD.MOV.U32 R22, RZ, RZ, RZ ;  /* 0x000000ffff167224 */ /* 0x000fe200078e00ff */
[----:B------:R-:W4:Y:S01]  /*5e00*/  LDS R0, [UR43+0x160] ;  /* 0x0001602bff007984 */ /* 0x000f220008000800 */
[----:B------:R-:W-:Y:S01]  /*5e10*/  LOP3.LUT R23, R4, 0x400000, R23, 0xf8, !PT ;  /* 0x0040000004177812 */ /* 0x000fe200078ef817 */
[----:B------:R-:W-:Y:S01]  /*5e20*/  IMAD R64, R64, 0x4, R55 ;  /* 0x0000000440407824 */ /* 0x000fe200078e0237 */
[----:B------:R-:W-:Y:S01]  /*5e30*/  LOP3.LUT R65, R65, 0x4, RZ, 0xc0, !PT ;  /* 0x0000000441417812 */ /* 0x000fe200078ec0ff */
[----:B--2---:R-:W-:Y:S01]  /*5e40*/  IMAD.U32 R67, RZ, RZ, UR7 ;  /* 0x00000007ff437e24 */ /* 0x004fe2000f8e00ff */
[----:B------:R-:W-:Y:S01]  /*5e50*/  MOV R68, UR6 ;  /* 0x0000000600447c02 */ /* 0x000fe20008000f00 */
[----:B------:R-:W-:Y:S01]  /*5e60*/  IMAD.MOV.U32 R57, RZ, RZ, RZ ;  /* 0x000000ffff397224 */ /* 0x000fe200078e00ff */
[----:B------:R-:W-:Y:S01]  /*5e70*/  MOV R60, RZ ;  /* 0x000000ff003c7202 */ /* 0x000fe20000000f00 */
[--C-:B------:R-:W-:Y:S01]  /*5e80*/  IMAD R63, R63, -0x10, R64.reuse ;  /* 0xfffffff03f3f7824 */ /* 0x100fe200078e0240 */
[----:B------:R-:W2:Y:S01]  /*5e90*/  LDCU UR60, c[0x0][0x370] ;  /* 0x00006e00ff3c77ac */ /* 0x000ea20008000800 */
[----:B------:R-:W-:Y:S01]  /*5ea0*/  IMAD R62, R65, -0x10, R64 ;  /* 0xfffffff0413e7824 */ /* 0x000fe200078e0240 */
[----:B------:R-:W1:Y:S01]  /*5eb0*/  LDCU UR42, c[0x0][0xb0c] ;  /* 0x00016180ff2a77ac */ /* 0x000e620008000800 */
[----:B------:R-:W1:Y:S01]  /*5ec0*/  LDCU UR39, c[0x0][0xb30] ;  /* 0x00016600ff2777ac */ /* 0x000e620008000800 */
[----:B------:R-:W1:Y:S01]  /*5ed0*/  LDCU.64 UR54, c[0x0][0x888] ;  /* 0x00011100ff3677ac */ /* 0x000e620008000a00 */
[----:B------:R-:W1:Y:S01]  /*5ee0*/  LDCU.64 UR40, c[0x0][0xb28] ;  /* 0x00016500ff2877ac */ /* 0x000e620008000a00 */
[----:B------:R-:W1:Y:S01]  /*5ef0*/  LDCU.128 UR56, c[0x0][0xb10] ;  /* 0x00016200ff3877ac */ /* 0x000e620008000c00 */
[----:B------:R-:W1:Y:S01]  /*5f00*/  LDCU UR53, c[0x0][0x374] ;  /* 0x00006e80ff3577ac */ /* 0x000e620008000800 */
[----:B------:R-:W-:Y:S01]  /*5f10*/  UMOV UR52, URZ ;  /* 0x000000ff00347c82 */ /* 0x000fe20008000000 */
[----:B------:R-:W-:Y:S01]  /*5f20*/  UMOV UR46, URZ ;  /* 0x000000ff002e7c82 */ /* 0x000fe20008000000 */
[----:B-1234-:R-:W-:-:S07]  /*5f30*/  IMAD.IADD R23, R0, 0x1, R23 ;  /* 0x0000000100177824 */ /* 0x01efce00078e0217 */
.L_x_148:
[----:B------:R-:W-:Y:S02]  /*5f40*/  LEA R3, R57, UR43, 0x3 ;  /* 0x0000002b39037c11 */ /* 0x000fe4000f8e18ff */
[----:B------:R-:W-:Y:S02]  /*5f50*/  SHF.L.U32 R0, R59, 0x1f, RZ ;  /* 0x0000001f3b007819 */ /* 0x000fe400000006ff */
[----:B-1----:R-:W-:Y:S02]  /*5f60*/  LEA R4, R57, UR43, 0x4 ;  /* 0x0000002b39047c11 */ /* 0x002fe4000f8e20ff */
[----:B------:R-:W1:Y:S02]  /*5f70*/  SYNCS.PHASECHK.TRANS64.TRYWAIT P0, [R3+URZ+0xb0], R0 ;  /* 0x0000b000030075a7 */ /* 0x000e6400080011ff */
[----:B-12---:R-:W-:Y:S05]  /*5f80*/  @!P0 BRA `(.L_x_105) ;  /* 0x0000003800bc8947 */ /* 0x006fea0003800000 */
.L_x_203:
[----:B------:R-:W2:Y:S01]  /*5f90*/  LDS.128 R4, [R4+0x140] ;  /* 0x0001400004047984 */ /* 0x000ea20000000c00 */
[----:B------:R-:W-:Y:S01]  /*5fa0*/  UISETP.GE.AND UP0, UPT, UR45, 0x1, UPT ;  /* 0x000000012d00788c */ /* 0x000fe2000bf06270 */
[----:B------:R-:W-:Y:S01]  /*5fb0*/  @!PT LDS RZ, [RZ] ;  /* 0x00000000fffff984 */ /* 0x000fe20000000800 */
[----:B------:R-:W-:Y:S01]  /*5fc0*/  @!PT LDS RZ, [RZ] ;  /* 0x00000000fffff984 */ /* 0x000fe20000000800 */
[----:B------:R-:W-:Y:S01]  /*5fd0*/  @!PT LDS RZ, [RZ] ;  /* 0x00000000fffff984 */ /* 0x000fe20000000800 */
[----:B------:R-:W-:Y:S01]  /*5fe0*/  @!PT LDS RZ, [RZ] ;  /* 0x00000000fffff984 */ /* 0x000fe20000000800 */
[----:B------:R3:W-:Y:S06]  /*5ff0*/  MEMBAR.ALL.CTA ;  /* 0x0000000000007992 */ /* 0x0007ec0000008000 */
[----:B---3--:R-:W3:Y:S01]  /*6000*/  FENCE.VIEW.ASYNC.S ;  /* 0x00000000000073c6 */ /* 0x008ee20000000000 */
[----:B--2---:R-:W-:Y:S11]  /*6010*/  LOP3.LUT P0, RZ, R6, 0x1, RZ, 0xc0, !PT ;  /* 0x0000000106ff7812 */ /* 0x004ff6000780c0ff */
[----:B------:R-:W-:Y:S02]  /*6020*/  @!UPT UIADD3 URZ, UPT, UPT, URZ, URZ, URZ ;  /* 0x000000fffffff290 */ /* 0x000fe4000fffe0ff */
[----:B---3--:R-:W-:Y:S01]  /*6030*/  VOTEU.ANY UP1, P0 ;  /* 0x0000000000ff7886 */ /* 0x008fe20000020100 */
[----:B------:R-:W-:Y:S01]  /*6040*/  PLOP3.LUT P0, PT, PT, PT, UP1, 0x80, 0x8 ;  /* 0x000000000008781c */ /* 0x000fe20003f0f018 */
[----:B------:R-:W-:Y:S11]  /*6050*/  UP2UR UR62, UPR, URZ, 0x2 ;  /* 0x00000002ff3e7883 */ /* 0x000ff60008000000 */
[----:B------:R-:W-:Y:S01]  /*6060*/  @!UPT UIADD3 URZ, UPT, UPT, URZ, URZ, URZ ;  /* 0x000000fffffff290 */ /* 0x000fe2000fffe0ff */
[----:B-1----:R-:W-:Y:S02]  /*6070*/  @P0 SHF.R.U32.HI R0, RZ, 0x10, R5 ;  /* 0x00000010ff000819 */ /* 0x002fe40000011605 */
        /* <DEDUP_REMOVED lines=12> */
[----:B------:R-:W2:Y:S01]  /*6140*/  LDCU UR12, c[0x0][0xb20] ;  /* 0x00016400ff0c77ac */ /* 0x000ea20008000800 */
[----:B------:R-:W-:Y:S02]  /*6150*/  UIMAD.WIDE.U32 UR4, UR53, UR59, URZ ;  /* 0x0000003b350472a5 */ /* 0x000fe4000f8e00ff */
[----:B------:R-:W-:Y:S02]  /*6160*/  UIMAD.WIDE.U32 UR6, UR60, UR56, URZ ;  /* 0x000000383c0672a5 */ /* 0x000fe4000f8e00ff */
[----:B------:R-:W-:Y:S02]  /*6170*/  UISETP.NE.AND UP0, UPT, UR58, 0x1, UPT ;  /* 0x000000013a00788c */ /* 0x000fe4000bf05270 */
[----:B------:R-:W-:Y:S02]  /*6180*/  UIMAD.WIDE.U32 UR8, UR37, UR59, URZ ;  /* 0x0000003b250872a5 */ /* 0x000fe4000f8e00ff */
[----:B------:R-:W-:Y:S02]  /*6190*/  UIMAD.WIDE.U32 UR10, UR38, UR56, URZ ;  /* 0x00000038260a72a5 */ /* 0x000fe4000f8e00ff */
[----:B------:R-:W-:Y:S02]  /*61a0*/  UISETP.NE.AND UP1, UPT, UR42, 0x1, UPT ;  /* 0x000000012a00788c */ /* 0x000fe4000bf25270 */
[----:B------:R-:W-:Y:S01]  /*61b0*/  UISETP.NE.AND UP2, UPT, UR45, 0x1, UPT ;  /* 0x000000012d00788c */ /* 0x000fe2000bf45270 */
[----:B------:R-:W-:Y:S02]  /*61c0*/  UMOV UR4, UR5 ;  /* 0x0000000500047c82 */ /* 0x000fe40008000000 */
[----:B--2---:R-:W-:Y:S03]  /*61d0*/  USHF.R.U32.HI UR5, URZ, UR12, UR4 ;  /* 0x0000000cff057299 */ /* 0x004fe60008011604 */
[----:B------:R-:W-:Y:S02]  /*61e0*/  UMOV UR4, UR7 ;  /* 0x0000000700047c82 */ /* 0x000fe40008000000 */
[----:B------:R-:W-:Y:S02]  /*61f0*/  USHF.R.U32.HI UR7, URZ, UR57, UR4 ;  /* 0x00000039ff077299 */ /* 0x000fe40008011604 */
[----:B------:R-:W-:Y:S02]  /*6200*/  USEL UR4, UR53, UR5, !UP0 ;  /* 0x0000000535047287 */ /* 0x000fe4000c000000 */
[----:B------:R-:W-:Y:S01]  /*6210*/  USEL UR7, UR60, UR7, !UP1 ;  /* 0x000000073c077287 */ /* 0x000fe2000c800000 */
[----:B------:R-:W-:Y:S01]  /*6220*/  UMOV UR5, UR9 ;  /* 0x0000000900057c82 */ /* 0x000fe20008000000 */
[----:B------:R-:W-:Y:S02]  /*6230*/  UIMAD.WIDE.U32 UR8, UR4, UR40, URZ ;  /* 0x00000028040872a5 */ /* 0x000fe4000f8e00ff */
[----:B------:R-:W-:Y:S03]  /*6240*/  USHF.R.U32.HI UR6, URZ, UR12, UR5 ;  /* 0x0000000cff067299 */ /* 0x000fe60008011605 */
[----:B------:R-:W-:Y:S01]  /*6250*/  UMOV UR5, UR11 ;  /* 0x0000000b00057c82 */ /* 0x000fe20008000000 */
[----:B------:R-:W-:Y:S02]  /*6260*/  UIMAD.WIDE.U32 UR10, UR7, UR40, URZ ;  /* 0x00000028070a72a5 */ /* 0x000fe4000f8e00ff */
[----:B------:R-:W-:Y:S02]  /*6270*/  USHF.R.U32.HI UR12, URZ, UR57, UR5 ;  /* 0x00000039ff0c7299 */ /* 0x000fe40008011605 */
[----:B------:R-:W-:Y:S01]  /*6280*/  USEL UR6, UR37, UR6, !UP0 ;  /* 0x0000000625067287 */ /* 0x000fe2000c000000 */
[----:B------:R-:W-:Y:S02]  /*6290*/  UMOV UR5, UR9 ;  /* 0x0000000900057c82 */ /* 0x000fe40008000000 */
[----:B------:R-:W-:Y:S01]  /*62a0*/  UMOV UR10, UR11 ;  /* 0x0000000b000a7c82 */ /* 0x000fe20008000000 */
[----:B------:R-:W-:Y:S02]  /*62b0*/  @UP2 USHF.R.U32.HI UR4, URZ, UR41, UR5 ;  /* 0x00000029ff042299 */ /* 0x000fe40008011605 */
[----:B------:R-:W-:Y:S02]  /*62c0*/  @UP2 USHF.R.U32.HI UR7, URZ, UR41, UR10 ;  /* 0x00000029ff072299 */ /* 0x000fe4000801160a */
[----:B------:R-:W-:Y:S02]  /*62d0*/  UIMAD UR4, UR45, UR4, URZ ;  /* 0x000000042d0472a4 */ /* 0x000fe4000f8e02ff */
[----:B------:R-:W-:Y:S02]  /*62e0*/  UIMAD.WIDE.U32 UR10, UR6, UR40, URZ ;  /* 0x00000028060a72a5 */ /* 0x000fe4000f8e00ff */
[----:B------:R-:W-:Y:S02]  /*62f0*/  USEL UR5, UR38, UR12, !UP1 ;  /* 0x0000000c26057287 */ /* 0x000fe4000c800000 */
[----:B------:R-:W-:Y:S02]  /*6300*/  UIMAD UR8, UR45, UR7, URZ ;  /* 0x000000072d0872a4 */ /* 0x000fe4000f8e02ff */
[----:B------:R-:W-:Y:S03]  /*6310*/  UISETP.GE.AND UP0, UPT, UR6, UR4, UPT ;  /* 0x000000040600728c */ /* 0x000fe6000bf06270 */
[----:B------:R-:W-:Y:S01]  /*6320*/  UMOV UR4, UR11 ;  /* 0x0000000b00047c82 */ /* 0x000fe20008000000 */
[----:B------:R-:W-:Y:S02]  /*6330*/  UISETP.GE.OR UP0, UPT, UR5, UR8, UP0 ;  /* 0x000000080500728c */ /* 0x000fe40008706670 */
[----:B------:R-:W-:Y:S02]  /*6340*/  USHF.R.U32.HI UR4, URZ, UR41, UR4 ;  /* 0x00000029ff047299 */ /* 0x000fe40008011604 */
[----:B------:R-:W-:Y:S02]  /*6350*/  UIMAD.WIDE.U32 UR8, UR5, UR40, URZ ;  /* 0x00000028050872a5 */ /* 0x000fe4000f8e00ff */
[----:B------:R-:W-:Y:S02]  /*6360*/  USEL UR11, UR6, UR4, !UP2 ;  /* 0x00000004060b7287 */ /* 0x000fe4000d000000 */
[----:B------:R-:W-:Y:S02]  /*6370*/  UIADD3 UR8, UPT, UPT, -UR5, URZ, URZ ;  /* 0x000000ff05087290 */ /* 0x000fe4000fffe1ff */
[----:B------:R-:W-:Y:S01]  /*6380*/  UIADD3 UR10, UPT, UPT, -UR11, URZ, URZ ;  /* 0x000000ff0b0a7290 */ /* 0x000fe2000fffe1ff */
[----:B------:R-:W-:Y:S01]  /*6390*/  @!UP0 UMOV UR4, UR9 ;  /* 0x0000000900048c82 */ /* 0x000fe20008000000 */
[----:B------:R-:W-:Y:S02]  /*63a0*/  UIADD3 UR9, UPT, UPT, -UR6, URZ, URZ ;  /* 0x000000ff06097290 */ /* 0x000fe4000fffe1ff */
[----:B------:R-:W-:Y:S02]  /*63b0*/  @!UP0 USHF.R.U32.HI UR4, URZ, UR41, UR4 ;  /* 0x00000029ff048299 */ /* 0x000fe40008011604 */
[----:B------:R-:W-:Y:S02]  /*63c0*/  UIMAD UR10, UR45, UR10, UR6 ;  /* 0x0000000a2d0a72a4 */ /* 0x000fe4000f8e0206 */
[----:B------:R-:W-:Y:S04]  /*63d0*/  @!UP0 USEL UR4, UR5, UR4, !UP2 ;  /* 0x0000000405048287 */ /* 0x000fe8000d000000 */
[----:B------:R-:W-:Y:S02]  /*63e0*/  @!UP0 UIMAD UR10, UR7, UR10, UR4 ;  /* 0x0000000a070a82a4 */ /* 0x000fe4000f8e0204 */
[----:B------:R-:W-:Y:S02]  /*63f0*/  @!UP0 UIADD3 UR11, UPT, UPT, UR11, -UR4, URZ ;  /* 0x800000040b0b8290 */ /* 0x000fe4000fffe0ff */
[----:B------:R-:W-:Y:S02]  /*6400*/  UIMAD UR7, UR42, UR8, UR38 ;  /* 0x000000082a0772a4 */ /* 0x000fe4000f8e0226 */
[----:B------:R-:W-:Y:S02]  /*6410*/  @!UP0 UIMAD UR6, UR11, UR45, UR5 ;  /* 0x0000002d0b0682a4 */ /* 0x000fe4000f8e0205 */
[----:B------:R-:W-:Y:S01]  /*6420*/  UIMAD UR4, UR58, UR9, UR37 ;  /* 0x000000093a0472a4 */ /* 0x000fe2000f8e0225 */
[----:B------:R-:W-:Y:S02]  /*6430*/  @!UP0 UMOV UR5, UR10 ;  /* 0x0000000a00058c82 */ /* 0x000fe40008000000 */
[----:B------:R-:W-:Y:S02]  /*6440*/  UIMAD UR38, UR5, UR42, UR7 ;  /* 0x0000002a052672a4 */ /* 0x000fe4000f8e0207 */
[----:B------:R-:W-:Y:S11]  /*6450*/  UIMAD UR37, UR6, UR58, UR4 ;  /* 0x0000003a062572a4 */ /* 0x000ff6000f8e0204 */
[----:B------:R-:W-:Y:S01]  /*6460*/  @!UPT UIADD3 URZ, UPT, UPT, URZ, URZ, URZ ;  /* 0x000000fffffff290 */ /* 0x000fe2000fffe0ff */
.L_x_106:
[----:B------:R-:W-:Y:S01]  /*6470*/  UISETP.NE.AND UP0, UPT, UR39, 0x1, UPT ;  /* 0x000000012700788c */ /* 0x000fe2000bf05270 */
[----:B------:R-:W-:Y:S01]  /*6480*/  LOP3.LUT P0, RZ, R55, 0x1b0, RZ, 0xc0, !PT ;  /* 0x000001b037ff7812 */ /* 0x000fe2000780c0ff */
[----:B------:R-:W-:Y:S01]  /*6490*/  USHF.L.U32 UR50, UR27, 0x6, URZ ;  /* 0x000000061b327899 */ /* 0x000fe200080006ff */
[----:B------:R-:W-:Y:S01]  /*64a0*/  BSSY.RECONVERGENT B6, `(.L_x_107) ;  /* 0x0000034000067945 */ /* 0x000fe20003800200 */
[----:B------:R-:W-:Y:S01]  /*64b0*/  USHF.L.U32 UR49, UR26, 0x7, URZ ;  /* 0x000000071a317899 */ /* 0x000fe200080006ff */
[----:B------:R-:W-:Y:S06]  /*64c0*/  IADD3 R57, PT, PT, R57, 0x1, RZ ;  /* 0x0000000139397810 */ /* 0x000fec0007ffe0ff */
[----:B------:R-:W2:Y:S01]  /*64d0*/  @!UP0 LDCU.128 UR12, c[0x0][0xb10] ;  /* 0x00016200ff0c87ac */ /* 0x000ea20008000c00 */
[----:B------:R-:W3:Y:S01]  /*64e0*/  @!UP0 LDCU UR5, c[0x0][0xb0c] ;  /* 0x00016180ff0587ac */ /* 0x000ee20008000800 */
[----:B------:R-:W4:Y:S01]  /*64f0*/  @!UP0 LDCU UR10, c[0x0][0xb20] ;  /* 0x00016400ff0a87ac */ /* 0x000f220008000800 */
[----:B--2---:R-:W-:Y:S02]  /*6500*/  UIMAD.WIDE.U32 UR8, UR38, UR12, URZ ;  /* 0x0000000c260872a5 */ /* 0x004fe4000f8e00ff */
[----:B------:R-:W-:Y:S02]  /*6510*/  UIMAD.WIDE.U32 UR6, UR37, UR15, URZ ;  /* 0x0000000f250672a5 */ /* 0x000fe4000f8e00ff */
[----:B------:R-:W-:Y:S03]  /*6520*/  @!UP0 UISETP.NE.AND UP1, UPT, UR14, 0x1, UPT ;  /* 0x000000010e00888c */ /* 0x000fe6000bf25270 */
[----:B------:R-:W-:Y:S01]  /*6530*/  @!UP0 UMOV UR4, UR9 ;  /* 0x0000000900048c82 */ /* 0x000fe20008000000 */
[----:B---3--:R-:W-:Y:S02]  /*6540*/  @!UP0 UISETP.NE.AND UP2, UPT, UR5, 0x1, UPT ;  /* 0x000000010500888c */ /* 0x008fe4000bf45270 */
[----:B------:R-:W-:Y:S01]  /*6550*/  @!UP0 USHF.R.U32.HI UR4, URZ, UR13, UR4 ;  /* 0x0000000dff048299 */ /* 0x000fe20008011604 */
[----:B------:R-:W-:Y:S02]  /*6560*/  @!UP0 UMOV UR6, UR7 ;  /* 0x0000000700068c82 */ /* 0x000fe40008000000 */
[----:B----4-:R-:W-:Y:S02]  /*6570*/  @!UP0 USHF.R.U32.HI UR6, URZ, UR10, UR6 ;  /* 0x0000000aff068299 */ /* 0x010fe40008011606 */
[----:B------:R-:W-:Y:S02]  /*6580*/  @!UP0 USEL UR7, UR38, UR4, !UP2 ;  /* 0x0000000426078287 */ /* 0x000fe4000d000000 */
[----:B------:R-:W-:Y:S04]  /*6590*/  @!UP0 USEL UR6, UR37, UR6, !UP1 ;  /* 0x0000000625068287 */ /* 0x000fe8000c800000 */
[----:B------:R-:W-:Y:S02]  /*65a0*/  @!UP0 UIADD3 UR4, UPT, UPT, -UR7, UR6, URZ ;  /* 0x0000000607048290 */ /* 0x000fe4000fffe1ff */
[----:B------:R-:W-:Y:S02]  /*65b0*/  @!UP0 UIADD3 UR6, UPT, UPT, UR7, -UR6, URZ ;  /* 0x8000000607068290 */ /* 0x000fe4000fffe0ff */
[----:B------:R-:W-:Y:S02]  /*65c0*/  @!UP0 UIMAD UR38, UR4, UR5, UR38 ;  /* 0x00000005042682a4 */ /* 0x000fe4000f8e0226 */
[----:B------:R-:W-:Y:S01]  /*65d0*/  @!UP0 UIMAD UR37, UR6, UR14, UR37 ;  /* 0x0000000e062582a4 */ /* 0x000fe2000f8e0225 */
[----:B------:R-:W-:Y:S11]  /*65e0*/  @!P0 BRA `(.L_x_108) ;  /* 0x00000000007c8947 */ /* 0x000ff60003800000 */
[----:B------:R-:W2:Y:S01]  /*65f0*/  LDCU.64 UR8, c[0x4][0x80] ;  /* 0x01001000ff0877ac */ /* 0x000ea20008000a00 */
[----:B------:R-:W-:Y:S01]  /*6600*/  MOV R2, 0x0 ;  /* 0x0000000000027802 */ /* 0x000fe20000000f00 */
[----:B------:R-:W-:Y:S02]  /*6610*/  HFMA2 R12, -RZ, RZ, 0, 5.9604644775390625e-08 ;  /* 0x00000001ff0c7431 */ /* 0x000fe400000001ff */
[----:B------:R-:W-:Y:S01]  /*6620*/  IMAD.MOV.U32 R8, RZ, RZ, 0x70 ;  /* 0x00000070ff087424 */ /* 0x000fe200078e00ff */
[----:B------:R3:W4:Y:S01]  /*6630*/  LDC.64 R14, c[0x4][R2] ;  /* 0x01000000020e7b82 */ /* 0x0007220000000a00 */
[----:B------:R-:W1:Y:S01]  /*6640*/  LDCU.64 UR6, c[0x4][0x88] ;  /* 0x01001100ff0677ac */ /* 0x000e620008000a00 */
[----:B------:R-:W-:Y:S01]  /*6650*/  IMAD.MOV.U32 R13, RZ, RZ, RZ ;  /* 0x000000ffff0d7224 */ /* 0x000fe200078e00ff */
[----:B------:R-:W1:Y:S01]  /*6660*/  LDCU.64 UR4, c[0x4][0x8] ;  /* 0x01000100ff0477ac */ /* 0x000e620008000a00 */
[----:B--2---:R-:W-:Y:S01]  /*6670*/  MOV R5, UR9 ;  /* 0x0000000900057c02 */ /* 0x004fe20008000f00 */
[----:B------:R-:W-:Y:S01]  /*6680*/  IMAD.U32 R4, RZ, RZ, UR8 ;  /* 0x00000008ff047e24 */ /* 0x000fe2000f8e00ff */
[----:B-1----:R-:W-:Y:S01]  /*6690*/  MOV R7, UR7 ;  /* 0x0000000700077c02 */ /* 0x002fe20008000f00 */
[----:B------:R-:W-:Y:S01]  /*66a0*/  IMAD.U32 R6, RZ, RZ, UR6 ;  /* 0x00000006ff067e24 */ /* 0x000fe2000f8e00ff */
[----:B------:R-:W-:Y:S01]  /*66b0*/  MOV R11, UR5 ;  /* 0x00000005000b7c02 */ /* 0x000fe20008000f00 */
[----:B------:R-:W-:Y:S02]  /*66c0*/  IMAD.U32 R10, RZ, RZ, UR4 ;  /* 0x00000004ff0a7e24 */ /* 0x000fe4000f8e00ff */
[----:B------:R-:W-:Y:S07]  /*66d0*/  LEPC R20, `(.L_x_109) ;  /* 0x000000001014794e */ /* 0x000fee0000000000 */
[----:B---345:R-:W-:Y:S05]  /*66e0*/  CALL.ABS.NOINC R14 ;  /* 0x000000000e007343 */ /* 0x038fea0003c00000 */
.L_x_109:
[----:B------:R-:W1:Y:S01]  /*66f0*/  LDCU.64 UR8, c[0x4][0x80] ;  /* 0x01001000ff0877ac */ /* 0x000e620008000a00 */
[----:B------:R-:W2:Y:S01]  /*6700*/  LDC.64 R2, c[0x4][R2] ;  /* 0x0100000002027b82 */ /* 0x000ea20000000a00 */
[----:B------:R-:W-:Y:S02]  /*6710*/  HFMA2 R12, -RZ, RZ, 0, 5.9604644775390625e-08 ;  /* 0x00000001ff0c7431 */ /* 0x000fe400000001ff */
[----:B------:R-:W-:Y:S02]  /*6720*/  IMAD.MOV.U32 R8, RZ, RZ, 0x70 ;  /* 0x00000070ff087424 */ /* 0x000fe400078e00ff */
[----:B------:R-:W-:Y:S01]  /*6730*/  IMAD.MOV.U32 R13, RZ, RZ, RZ ;  /* 0x000000ffff0d7224 */ /* 0x000fe200078e00ff */
[----:B------:R-:W3:Y:S01]  /*6740*/  LDCU.64 UR6, c[0x4][0x88] ;  /* 0x01001100ff0677ac */ /* 0x000ee20008000a00 */
[----:B------:R-:W4:Y:S01]  /*6750*/  LDCU.64 UR4, c[0x4][0x8] ;  /* 0x01000100ff0477ac */ /* 0x000f220008000a00 */
[----:B-1----:R-:W-:Y:S02]  /*6760*/  MOV R4, UR8 ;  /* 0x0000000800047c02 */ /* 0x002fe40008000f00 */
[----:B------:R-:W-:Y:S02]  /*6770*/  MOV R5, UR9 ;  /* 0x0000000900057c02 */ /* 0x000fe40008000f00 */
[----:B---3--:R-:W-:Y:S01]  /*6780*/  MOV R7, UR7 ;  /* 0x0000000700077c02 */ /* 0x008fe20008000f00 */
[----:B------:R-:W-:Y:S01]  /*6790*/  IMAD.U32 R6, RZ, RZ, UR6 ;  /* 0x00000006ff067e24 */ /* 0x000fe2000f8e00ff */
[----:B----4-:R-:W-:Y:S01]  /*67a0*/  MOV R11, UR5 ;  /* 0x00000005000b7c02 */ /* 0x010fe20008000f00 */
[----:B------:R-:W-:Y:S02]  /*67b0*/  IMAD.U32 R10, RZ, RZ, UR4 ;  /* 0x00000004ff0a7e24 */ /* 0x000fe4000f8e00ff */
[----:B------:R-:W-:Y:S07]  /*67c0*/  LEPC R20, `(.L_x_108) ;  /* 0x000000001014794e */ /* 0x000fee0000000000 */
[----:B--2---:R-:W-:Y:S05]  /*67d0*/  CALL.ABS.NOINC R2 ;  /* 0x0000000002007343 */ /* 0x004fea0003c00000 */
.L_x_108:
[----:B------:R-:W-:Y:S05]  /*67e0*/  BSYNC.RECONVERGENT B6 ;  /* 0x0000000000067941 */ /* 0x000fea0003800200 */
.L_x_107:
[----:B------:R-:W-:Y:S02]  /*67f0*/  R2UR UR6, R54 ;  /* 0x00000000360672ca */ /* 0x000fe400000e0000 */
[----:B------:R-:W-:Y:S02]  /*6800*/  R2UR UR5, R68 ;  /* 0x00000000440572ca */ /* 0x000fe400000e0000 */
[----:B------:R-:W-:Y:S02]  /*6810*/  R2UR UR4, R67 ;  /* 0x00000000430472ca */ /* 0x000fe400000e0000 */
[----:B------:R-:W-:Y:S02]  /*6820*/  ISETP.NE.U32.AND P4, PT, R50, RZ, PT ;  /* 0x000000ff3200720c */ /* 0x000fe40003f85070 */
[----:B------:R-:W-:Y:S02]  /*6830*/  ISETP.NE.U32.AND P2, PT, RZ, UR54, PT ;  /* 0x00000036ff007c0c */ /* 0x000fe4000bf45070 */
[----:B------:R-:W-:Y:S02]  /*6840*/  ISETP.NE.AND.EX P4, PT, R51, RZ, PT, P4 ;  /* 0x000000ff3300720c */ /* 0x000fe40003f85340 */
[----:B------:R-:W-:Y:S01]  /*6850*/  ISETP.NE.AND.EX P2, PT, RZ, UR55, PT, P2 ;  /* 0x00000037ff007c0c */ /* 0x000fe2000bf45320 */
[----:B------:R-:W-:Y:S02]  /*6860*/  UISETP.NE.AND UP2, UPT, UR6, URZ, UPT ;  /* 0x000000ff0600728c */ /* 0x000fe4000bf45270 */
[----:B------:R-:W-:Y:S04]  /*6870*/  UISETP.NE.U32.AND UP0, UPT, UR5, URZ, UPT ;  /* 0x000000ff0500728c */ /* 0x000fe8000bf05070 */
[----:B------:R-:W-:Y:S01]  /*6880*/  UISETP.NE.AND.EX UP1, UPT, UR4, URZ, UPT, UP0 ;  /* 0x000000ff0400728c */ /* 0x000fe2000bf25300 */
[----:B------:R-:W-:Y:S01]  /*6890*/  PLOP3.LUT P1, PT, PT, PT, UP2, 0x80, 0x8 ;  /* 0x000000000008781c */ /* 0x000fe20003f2f028 */
[----:B------:R-:W-:Y:S03]  /*68a0*/  UPLOP3.LUT UP0, UPT, UPT, UPT, UPT, 0x40, 0x4 ;  /* 0x000000000004789c */ /* 0x000fe60003f0e870 */
[----:B------:R-:W-:Y:S06]  /*68b0*/  @UP2 UPLOP3.LUT UP0, UPT, UPT, UPT, UP1, 0x80, 0x8 ;  /* 0x000000000008289c */ /* 0x000fec0003f0f010 */
[----:B------:R-:W-:Y:S01]  /*68c0*/  PLOP3.LUT P0, PT, PT, PT, UP0, 0x80, 0x8 ;  /* 0x000000000008781c */ /* 0x000fe20003f0f008 */
[----:B------:R-:W-:Y:S01]  /*68d0*/  @!UPT UIADD3 URZ, UPT, UPT, URZ, URZ, URZ ;  /* 0x000000fffffff290 */ /* 0x000fe2000fffe0ff */
[----:B------:R-:W-:Y:S11]  /*68e0*/  BRA.U !UP1, `(.L_x_110) ;  /* 0x0000000109407547 */ /* 0x000ff6000b800000 */
[----:B------:R-:W-:Y:S01]  /*68f0*/  UISETP.NE.U32.AND UP0, UPT, UR54, URZ, UPT ;  /* 0x000000ff3600728c */ /* 0x000fe2000bf05070 */
[----:B------:R-:W-:Y:S01]  /*6900*/  R2UR UR6, R68 ;  /* 0x00000000440672ca */ /* 0x000fe200000e0000 */
[----:B------:R-:W2:Y:S01]  /*6910*/  LDCU.64 UR8, c[0x0][0x358] ;  /* 0x00006b00ff0877ac */ /* 0x000ea20008000a00 */
[----:B------:R-:W-:Y:S02]  /*6920*/  HFMA2 R26, -RZ, RZ, 0, 5.9604644775390625e-08 ;  /* 0x00000001ff1a7431 */ /* 0x000fe400000001ff */
[----:B-1----:R-:W-:Y:S01]  /*6930*/  IMAD.MOV.U32 R0, RZ, RZ, 0x1 ;  /* 0x00000001ff007424 */ /* 0x002fe200078e00ff */
[----:B------:R-:W-:Y:S06]  /*6940*/  UISETP.NE.AND.EX UP0, UPT, UR55, URZ, UPT, UP0 ;  /* 0x000000ff3700728c */ /* 0x000fec000bf05300 */
[----:B------:R-:W-:Y:S05]  /*6950*/  PLOP3.LUT P3, PT, PT, PT, UP0, 0x80, 0x8 ;  /* 0x000000000008781c */ /* 0x000fea0003f6f008 */
[----:B------:R-:W1:Y:S01]  /*6960*/  @UP0 LDCU.64 UR4, c[0x0][0x888] ;  /* 0x00011100ff0407ac */ /* 0x000e620008000a00 */
[----:B------:R-:W-:Y:S07]  /*6970*/  @UP0 UIMAD UR6, UR36, UR6, URZ ;  /* 0x00000006240602a4 */ /* 0x000fee000f8e02ff */
[----:B------:R-:W-:Y:S01]  /*6980*/  @!P3 PRMT R26, R0, 0x7610, R26 ;  /* 0x00007610001ab816 */ /* 0x000fe2000000001a */
[----:B-1----:R-:W-:Y:S06]  /*6990*/  @UP0 UIMAD.WIDE UR4, UR6, 0x4, UR4 ;  /* 0x00000004060408a5 */ /* 0x002fec000f8e0204 */
[----:B------:R-:W-:Y:S02]  /*69a0*/  IMAD.U32 R2, RZ, RZ, UR4 ;  /* 0x00000004ff027e24 */ /* 0x000fe4000f8e00ff */
[----:B------:R-:W-:Y:S03]  /*69b0*/  IMAD.U32 R3, RZ, RZ, UR5 ;  /* 0x00000005ff037e24 */ /* 0x000fe6000f8e00ff */
[----:B------:R-:W1:Y:S02]  /*69c0*/  @!UP0 LDCU UR4, c[0x0][0x880] ;  /* 0x00011000ff0487ac */ /* 0x000e640008000800 */
[----:B--2--5:R2:W5:Y:S02]  /*69d0*/  @P3 LDG.E R27, desc[UR8][R2.64] ;  /* 0x00000008021b3981 */ /* 0x024564000c1e1900 */
[----:B-12---:R-:W-:Y:S02]  /*69e0*/  @!P3 MOV R27, UR4 ;  /* 0x00000004001bbc02 */ /* 0x006fe40008000f00 */
.L_x_110:
[----:B------:R-:W-:Y:S05]  /*69f0*/  @!P4 BRA `(.L_x_111) ;  /* 0x000000000024c947 */ /* 0x000fea0003800000 */
[----:B------:R-:W-:Y:S01]  /*6a00*/  ISETP.NE.U32.AND P3, PT, R48, RZ, PT ;  /* 0x000000ff3000720c */ /* 0x000fe20003f65070 */
[----:B------:R-:W2:Y:S03]  /*6a10*/  LDCU.64 UR4, c[0x0][0x358] ;  /* 0x00006b00ff0477ac */ /* 0x000ea60008000a00 */
[----:B------:R-:W-:Y:S11]  /*6a20*/  ISETP.NE.AND.EX P3, PT, R49, RZ, PT, P3 ;  /* 0x000000ff3100720c */ /* 0x000ff60003f65330 */
[----:B------:R-:W-:Y:S02]  /*6a30*/  @!UPT UIADD3 URZ, UPT, UPT, URZ, URZ, URZ ;  /* 0x000000fffffff290 */ /* 0x000fe4000fffe0ff */
[----:B------:R-:W3:Y:S01]  /*6a40*/  @P3 LDC.64 R2, c[0x0][0x8a8] ;  /* 0x00022a00ff023b82 */ /* 0x000ee20000000a00 */
[----:B-1----:R-:W-:Y:S04]  /*6a50*/  @P3 IMAD R0, R50, UR36, RZ ;  /* 0x0000002432003c24 */ /* 0x002fe8000f8e02ff */
[----:B---3--:R-:W-:Y:S05]  /*6a60*/  @P3 IMAD.WIDE R2, R0, 0x4, R2 ;  /* 0x0000000400023825 */ /* 0x008fea00078e0202 */
[----:B--2--5:R2:W5:Y:S02]  /*6a70*/  @P3 LDG.E R24, desc[UR4][R2.64] ;  /* 0x0000000402183981 */ /* 0x024564000c1e1900 */
[----:B--2---:R-:W3:Y:S02]  /*6a80*/  @!P3 LDC R24, c[0x0][0x8a0] ;  /* 0x00022800ff18bb82 */ /* 0x004ee40000000800 */
.L_x_111:
[----:B-----5:R-:W-:Y:S01]  /*6a90*/  FSETP.NEU.AND P3, PT, R27, RZ, PT ;  /* 0x000000ff1b00720b */ /* 0x020fe20003f6d000 */
[----:B------:R-:W-:Y:S01]  /*6aa0*/  BSSY B1, `(.L_x_112) ;  /* 0x0000039000017945 */ /* 0x000fe20003800000 */
[----:B------:R-:W-:Y:S01]  /*6ab0*/  SEL R3, RZ, 0xffffffff, P2 ;  /* 0xffffffffff037807 */ /* 0x000fe20001000000 */
[----:B------:R-:W-:Y:S01]  /*6ac0*/  IMAD.MOV.U32 R72, RZ, RZ, 0x1 ;  /* 0x00000001ff487424 */ /* 0x000fe200078e00ff */
[----:B------:R-:W-:Y:S01]  /*6ad0*/  @P1 LOP3.LUT P2, RZ, R26, 0xff, RZ, 0xc0, !PT ;  /* 0x000000ff1aff1812 */ /* 0x000fe2000784c0ff */
[C---:B------:R-:W-:Y:S01]  /*6ae0*/  IMAD R25, R22.reuse, 0x40, R23 ;  /* 0x0000004016197824 */ /* 0x040fe200078e0217 */
[----:B-1----:R-:W-:Y:S01]  /*6af0*/  @P1 SEL R0, RZ, 0xffffffff, P3 ;  /* 0xffffffffff001807 */ /* 0x002fe20001800000 */
[----:B------:R-:W-:Y:S01]  /*6b00*/  IMAD R58, R65, -0x10, R63 ;  /* 0xfffffff0413a7824 */ /* 0x000fe200078e023f */
[----:B------:R-:W-:Y:S01]  /*6b10*/  LOP3.LUT R61, R61, 0x1, RZ, 0x3c, !PT ;  /* 0x000000013d3d7812 */ /* 0x000fe200078e3cff */
[----:B------:R-:W-:Y:S01]  /*6b20*/  IMAD.MOV.U32 R71, RZ, RZ, RZ ;  /* 0x000000ffff477224 */ /* 0x000fe200078e00ff */
[C---:B------:R-:W-:Y:S02]  /*6b30*/  @P0 SEL R0, R3.reuse, R0, !P2 ;  /* 0x0000000003000207 */ /* 0x040fe40005000000 */
[----:B------:R-:W-:Y:S02]  /*6b40*/  CS2R R46, SRZ ;  /* 0x00000000002e7805 */ /* 0x000fe4000001ff00 */
[----:B------:R-:W-:Y:S02]  /*6b50*/  LEA R70, R22, UR43, 0x3 ;  /* 0x0000002b16467c11 */ /* 0x000fe4000f8e18ff */
[----:B------:R-:W-:Y:S02]  /*6b60*/  CS2R R44, SRZ ;  /* 0x00000000002c7805 */ /* 0x000fe4000001ff00 */
[----:B------:R-:W-:Y:S02]  /*6b70*/  @P1 LOP3.LUT R0, R0, 0x1, RZ, 0xc0, !PT ;  /* 0x0000000100001812 */ /* 0x000fe400078ec0ff */
[----:B------:R-:W-:Y:S02]  /*6b80*/  CS2R R42, SRZ ;  /* 0x00000000002a7805 */ /* 0x000fe4000001ff00 */
[----:B------:R-:W-:Y:S02]  /*6b90*/  PLOP3.LUT P2, PT, PT, PT, UP1, 0x80, 0x8 ;  /* 0x000000000008781c */ /* 0x000fe40003f4f018 */
[----:B------:R-:W-:Y:S02]  /*6ba0*/  CS2R R40, SRZ ;  /* 0x0000000000287805 */ /* 0x000fe4000001ff00 */
[----:B------:R-:W-:Y:S02]  /*6bb0*/  ISETP.NE.U32.OR P5, PT, R0, 0x1, !P1 ;  /* 0x000000010000780c */ /* 0x000fe40004fa5470 */
[----:B------:R-:W-:Y:S02]  /*6bc0*/  CS2R R38, SRZ ;  /* 0x0000000000267805 */ /* 0x000fe4000001ff00 */
[----:B------:R-:W-:Y:S02]  /*6bd0*/  LOP3.LUT P4, R56, R26, 0xff, RZ, 0xc0, !PT ;  /* 0x000000ff1a387812 */ /* 0x000fe4000788c0ff */
[----:B------:R-:W-:Y:S02]  /*6be0*/  CS2R R36, SRZ ;  /* 0x0000000000247805 */ /* 0x000fe4000001ff00 */
[----:B------:R-:W-:Y:S02]  /*6bf0*/  SEL R2, RZ, 0xffffffff, P3 ;  /* 0xffffffffff027807 */ /* 0x000fe40001800000 */
[----:B------:R-:W-:Y:S02]  /*6c00*/  CS2R R34, SRZ ;  /* 0x0000000000227805 */ /* 0x000fe4000001ff00 */
[----:B------:R-:W-:Y:S02]  /*6c10*/  P2R R69, PR, RZ, 0x20 ;  /* 0x00000020ff457803 */ /* 0x000fe40000000000 */
[----:B------:R-:W-:Y:S02]  /*6c20*/  CS2R R32, SRZ ;  /* 0x0000000000207805 */ /* 0x000fe4000001ff00 */
[----:B------:R-:W-:Y:S02]  /*6c30*/  @P2 SEL R2, R3, R2, !P4 ;  /* 0x0000000203022207 */ /* 0x000fe40006000000 */
[----:B------:R-:W-:Y:S02]  /*6c40*/  @P5 SHF.L.U32 R0, R61, 0x1f, RZ ;  /* 0x0000001f3d005819 */ /* 0x000fe400000006ff */
[----:B------:R-:W-:Y:S02]  /*6c50*/  LOP3.LUT R2, R2, 0x1, RZ, 0xc0, !PT ;  /* 0x0000000102027812 */ /* 0x000fe400078ec0ff */
[----:B------:R1:W2:Y:S02]  /*6c60*/  @P5 SYNCS.PHASECHK.TRANS64.TRYWAIT P1, [UR43+0x60], R0 ;  /* 0x00006000ff0055a7 */ /* 0x0002a4000802112b */
[----:B------:R-:W-:Y:S04]  /*6c70*/  ISETP.NE.U32.AND P2, PT, R2, 0x1, PT ;  /* 0x000000010200780c */ /* 0x000fe80003f45070 */
[----:B------:R-:W-:Y:S02]  /*6c80*/  P2R R73, PR, RZ, 0x4 ;  /* 0x00000004ff497803 */ /* 0x000fe40000000000 */
[----:B-1----:R-:W-:Y:S04]  /*6c90*/  SHF.L.U32 R0, R60, 0x1f, RZ ;  /* 0x0000001f3c007819 */ /* 0x002fe800000006ff */
[----:B------:R1:W4:Y:S01]  /*6ca0*/  SYNCS.PHASECHK.TRANS64.TRYWAIT P0, [R70+URZ+0xd0], R0 ;  /* 0x0000d000460075a7 */ /* 0x00032200080011ff */
[----:B--2---:R-:W-:Y:S01]  /*6cb0*/  @P5 SEL R72, RZ, 0x1, !P1 ;  /* 0x00000001ff485807 */ /* 0x004fe20004800000 */
[----:B-1----:R-:W-:Y:S06]  /*6cc0*/  @!P5 BRA `(.L_x_113) ;  /* 0x000000000058d947 */ /* 0x002fec0003800000 */
[----:B------:R-:W-:Y:S01]  /*6cd0*/  IMAD.MOV.U32 R46, RZ, RZ, RZ ;  /* 0x000000ffff2e7224 */ /* 0x000fe200078e00ff */
[----:B------:R-:W-:Y:S01]  /*6ce0*/  ISETP.NE.AND P1, PT, R72, RZ, PT ;  /* 0x000000ff4800720c */ /* 0x000fe20003f25270 */
[----:B------:R-:W-:Y:S01]  /*6cf0*/  BSSY B0, `(.L_x_114) ;  /* 0x000000c000007945 */ /* 0x000fe20003800000 */
[----:B------:R-:W-:Y:S02]  /*6d00*/  CS2R R34, SRZ ;  /* 0x0000000000227805 */ /* 0x000fe4000001ff00 */
[----:B------:R-:W-:Y:S02]  /*6d10*/  CS2R R32, SRZ ;  /* 0x0000000000207805 */ /* 0x000fe4000001ff00 */
[----:B------:R-:W-:Y:S02]  /*6d20*/  CS2R R38, SRZ ;  /* 0x0000000000267805 */ /* 0x000fe4000001ff00 */
[----:B------:R-:W-:Y:S02]  /*6d30*/  CS2R R36, SRZ ;  /* 0x0000000000247805 */ /* 0x000fe4000001ff00 */
[----:B------:R-:W-:Y:S02]  /*6d40*/  CS2R R42, SRZ ;  /* 0x00000000002a7805 */ /* 0x000fe4000001ff00 */
[----:B------:R-:W-:Y:S02]  /*6d50*/  CS2R R40, SRZ ;  /* 0x0000000000287805 */ /* 0x000fe4000001ff00 */
[----:B------:R-:W-:Y:S01]  /*6d60*/  CS2R R44, SRZ ;  /* 0x00000000002c7805 */ /* 0x000fe2000001ff00 */
[----:B------:R-:W-:Y:S06]  /*6d70*/  @P1 BRA `(.L_x_115) ;  /* 0x00000000000c1947 */ /* 0x000fec0003800000 */
[----:B------:R-:W-:Y:S04]  /*6d80*/  SHF.L.U32 R3, R61, 0x1f, RZ ;  /* 0x0000001f3d037819 */ /* 0x000fe800000006ff */
[----:B------:R-:W1:Y:S02]  /*6d90*/  SYNCS.PHASECHK.TRANS64.TRYWAIT P1, [UR43+0x60], R3 ;  /* 0x00006003ff0075a7 */ /* 0x000e64000802112b */
[----:B-1----:R-:W-:Y:S05]  /*6da0*/  @!P1 BRA `(.L_x_116) ;  /* 0x0000002c00489947 */ /* 0x002fea0003800000 */
.L_x_115:
[----:B------:R-:W-:Y:S05]  /*6db0*/  BSYNC B0 ;  /* 0x0000000000007941 */ /* 0x000fea0003800000 */
.L_x_114:
[----:B------:R-:W-:Y:S01]  /*6dc0*/  ISETP.NE.AND P1, PT, R73, RZ, PT ;  /* 0x000000ff4900720c */ /* 0x000fe20003f25270 */
[----:B------:R-:W-:Y:S11]  /*6dd0*/  HFMA2 R71, -RZ, RZ, 0, 5.9604644775390625e-08 ;  /* 0x00000001ff477431 */ /* 0x000ff600000001ff */
[----:B------:R-:W-:Y:S01]  /*6de0*/  @!UPT UIADD3 URZ, UPT, UPT, URZ, URZ, URZ ;  /* 0x000000fffffff290 */ /* 0x000fe2000fffe0ff */
[----:B------:R2:W1:Y:S04]  /*6df0*/  @P1 LDS.128 R32, [R64] ;  /* 0x0000000040201984 */ /* 0x0004680000000c00 */
[----:B------:R2:W1:Y:S04]  /*6e00*/  @P1 LDS.128 R36, [R63+0x10] ;  /* 0x000010003f241984 */ /* 0x0004680000000c00 */
[----:B------:R2:W1:Y:S04]  /*6e10*/  @P1 LDS.128 R40, [R62+0x20] ;  /* 0x000020003e281984 */ /* 0x0004680000000c00 */
[----:B------:R2:W1:Y:S02]  /*6e20*/  @P1 LDS.128 R44, [R58+0x30] ;  /* 0x000030003a2c1984 */ /* 0x0004640000000c00 */
.L_x_113:
[----:B------:R-:W-:Y:S05]  /*6e30*/  BSYNC B1 ;  /* 0x0000000000017941 */ /* 0x000fea0003800000 */
.L_x_112:
[----:B-1----:R-:W-:Y:S04]  /*6e40*/  SHF.R.U32.HI R2, RZ, 0x15, R25 ;  /* 0x00000015ff027819 */ /* 0x002fe80000011619 */
[----:B------:R-:W-:Y:S01]  /*6e50*/  LOP3.LUT P1, RZ, R2, 0x3, R52, 0x48, !PT ;  /* 0x0000000302ff7812 */ /* 0x000fe20007824834 */
[----:B------:R-:W-:Y:S01]  /*6e60*/  @!UPT UIADD3 URZ, UPT, UPT, URZ, URZ, URZ ;  /* 0x000000fffffff290 */ /* 0x000fe2000fffe0ff */
[----:B----4-:R-:W-:Y:S11]  /*6e70*/  @P0 BRA `(.L_x_117) ;  /* 0x0000000000080947 */ /* 0x010ff60003800000 */
[----:B------:R-:W1:Y:S02]  /*6e80*/  SYNCS.PHASECHK.TRANS64.TRYWAIT P0, [R70+URZ+0xd0], R0 ;  /* 0x0000d000460075a7 */ /* 0x000e6400080011ff */
[----:B-1----:R-:W-:Y:S05]  /*6e90*/  @!P0 BRA `(.L_x_118) ;  /* 0x0000002c00248947 */ /* 0x002fea0003800000 */
.L_x_117:
[----:B------:R-:W-:Y:S05]  /*6ea0*/  @!P1 BRA `(.L_x_119) ;  /* 0x0000000000409947 */ /* 0x000fea0003800000 */
[----:B------:R-:W4:Y:S01]  /*6eb0*/  LDCU.64 UR8, c[0x4][0x70] ;  /* 0x01000e00ff0877ac */ /* 0x000f220008000a00 */
[----:B------:R-:W-:Y:S01]  /*6ec0*/  MOV R3, 0x0 ;  /* 0x0000000000037802 */ /* 0x000fe20000000f00 */
[----:B------:R-:W-:Y:S02]  /*6ed0*/  HFMA2 R12, -RZ, RZ, 0, 5.9604644775390625e-08 ;  /* 0x00000001ff0c7431 */ /* 0x000fe400000001ff */
[----:B------:R-:W-:Y:S02]  /*6ee0*/  IMAD.MOV.U32 R8, RZ, RZ, 0x192 ;  /* 0x00000192ff087424 */ /* 0x000fe400078e00ff */
[----:B------:R-:W-:Y:S01]  /*6ef0*/  IMAD.MOV.U32 R13, RZ, RZ, RZ ;  /* 0x000000ffff0d7224 */ /* 0x000fe200078e00ff */
[----:B------:R-:W5:Y:S01]  /*6f00*/  LDCU.64 UR6, c[0x4][0x78] ;  /* 0x01000f00ff0677ac */ /* 0x000f620008000a00 */
[----:B------:R-:W1:Y:S01]  /*6f10*/  LDC.64 R2, c[0x4][R3] ;  /* 0x0100000003027b82 */ /* 0x000e620000000a00 */
[----:B------:R-:W2:Y:S01]  /*6f20*/  LDCU.64 UR4, c[0x4][0x10] ;  /* 0x01000200ff0477ac */ /* 0x000ea20008000a00 */
[----:B----4-:R-:W-:Y:S01]  /*6f30*/  MOV R5, UR9 ;  /* 0x0000000900057c02 */ /* 0x010fe20008000f00 */
[----:B------:R-:W-:Y:S01]  /*6f40*/  IMAD.U32 R4, RZ, RZ, UR8 ;  /* 0x00000008ff047e24 */ /* 0x000fe2000f8e00ff */
[----:B-----5:R-:W-:Y:S01]  /*6f50*/  MOV R7, UR7 ;  /* 0x0000000700077c02 */ /* 0x020fe20008000f00 */
[----:B------:R-:W-:Y:S01]  /*6f60*/  IMAD.U32 R6, RZ, RZ, UR6 ;  /* 0x00000006ff067e24 */ /* 0x000fe2000f8e00ff */
[----:B--2---:R-:W-:Y:S01]  /*6f70*/  MOV R11, UR5 ;  /* 0x00000005000b7c02 */ /* 0x004fe20008000f00 */
[----:B------:R-:W-:Y:S02]  /*6f80*/  IMAD.U32 R10, RZ, RZ, UR4 ;  /* 0x00000004ff0a7e24 */ /* 0x000fe4000f8e00ff */
[----:B------:R-:W-:Y:S07]  /*6f90*/  LEPC R20, `(.L_x_119) ;  /* 0x000000001014794e */ /* 0x000fee0000000000 */
[----:B-1-3--:R-:W-:Y:S05]  /*6fa0*/  CALL.ABS.NOINC R2 ;  /* 0x0000000002007343 */ /* 0x00afea0003c00000 */
.L_x_119:
[----:B------:R-:W-:Y:S05]  /*6fb0*/  WARPSYNC.ALL ;  /* 0x0000000000007948 */ /* 0x000fea0003800000 */
[----:B------:R-:W-:Y:S01]  /*6fc0*/  R2UR UR4, R25 ;  /* 0x00000000190472ca */ /* 0x000fe200000e0000 */
[----:B------:R-:W-:Y:S01]  /*6fd0*/  BSSY.RECONVERGENT B0, `(.L_x_120) ;  /* 0x000003e000007945 */ /* 0x000fe20003800200 */
[----:B------:R-:W-:Y:S11]  /*6fe0*/  ISETP.NE.AND P0, PT, R66, RZ, PT ;  /* 0x000000ff4200720c */ /* 0x000ff60003f05270 */
[----:B------:R-:W1:Y:S02]  /*6ff0*/  LDTM.x16 R4, tmem[UR4] ;  /* 0x00000004000479ee */ /* 0x000e640008240000 */
[C---:B-1-3--:R-:W-:Y:S01]  /*7000*/  FMUL R0, R24.reuse, R4 ;  /* 0x0000000418007220 */ /* 0x04afe20000400000 */
[C---:B------:R-:W-:Y:S01]  /*7010*/  FMUL R2, R24.reuse, R5 ;  /* 0x0000000518027220 */ /* 0x040fe20000400000 */
[C---:B------:R-:W-:Y:S01]  /*7020*/  FMUL R3, R24.reuse, R6 ;  /* 0x0000000618037220 */ /* 0x040fe20000400000 */
[C---:B------:R-:W-:Y:S01]  /*7030*/  FMUL R7, R24.reuse, R7 ;  /* 0x0000000718077220 */ /* 0x040fe20000400000 */
[C---:B------:R-:W-:Y:S01]  /*7040*/  FFMA R28, R27.reuse, R32, R0 ;  /* 0x000000201b1c7223 */ /* 0x040fe20000000000 */
        /* <DEDUP_REMOVED lines=10> */
[----:B------:R1:W-:Y:S01]  /*70f0*/  STS.128 [R64], R28 ;  /* 0x0000001c40007388 */ /* 0x0003e20000000c00 */
        /* <DEDUP_REMOVED lines=8> */
[----:B------:R1:W-:Y:S01]  /*7180*/  STS.128 [R63+0x10], R4 ;  /* 0x000010043f007388 */ /* 0x0003e20000000c00 */
[C---:B------:R-:W-:Y:S01]  /*7190*/  FMUL R13, R24.reuse, R17 ;  /* 0x00000011180d7220 */ /* 0x040fe20000400000 */
[C---:B------:R-:W-:Y:S01]  /*71a0*/  FFMA R10, R27.reuse, R42, R10 ;  /* 0x0000002a1b0a7223 */ /* 0x040fe2000000000a */
[C---:B------:R-:W-:Y:S01]  /*71b0*/  FMUL R14, R24.reuse, R18 ;  /* 0x00000012180e7220 */ /* 0x040fe20000400000 */
[C---:B------:R-:W-:Y:S01]  /*71c0*/  FFMA R11, R27.reuse, R43, R15 ;  /* 0x0000002b1b0b7223 */ /* 0x040fe2000000000f */
[----:B------:R-:W-:Y:S01]  /*71d0*/  FMUL R19, R24, R19 ;  /* 0x0000001318137220 */ /* 0x000fe20000400000 */
[C---:B------:R-:W-:Y:S01]  /*71e0*/  FFMA R12, R27.reuse, R44, R12 ;  /* 0x0000002c1b0c7223 */ /* 0x040fe2000000000c */
[C---:B------:R-:W-:Y:S01]  /*71f0*/  FFMA R13, R27.reuse, R45, R13 ;  /* 0x0000002d1b0d7223 */ /* 0x040fe2000000000d */
[C---:B------:R-:W-:Y:S01]  /*7200*/  FFMA R14, R27.reuse, R46, R14 ;  /* 0x0000002e1b0e7223 */ /* 0x040fe2000000000e */
[----:B------:R1:W-:Y:S01]  /*7210*/  STS.128 [R62+0x20], R8 ;  /* 0x000020083e007388 */ /* 0x0003e20000000c00 */
[----:B------:R-:W-:Y:S05]  /*7220*/  FFMA R15, R27, R47, R19 ;  /* 0x0000002f1b0f7223 */ /* 0x000fea0000000013 */
[----:B------:R1:W-:Y:S01]  /*7230*/  STS.128 [R58+0x30], R12 ;  /* 0x0000300c3a007388 */ /* 0x0003e20000000c00 */
[----:B------:R-:W-:Y:S01]  /*7240*/  @!PT LDS RZ, [RZ] ;  /* 0x00000000fffff984 */ /* 0x000fe20000000800 */
[----:B------:R-:W-:Y:S01]  /*7250*/  @!PT LDS RZ, [RZ] ;  /* 0x00000000fffff984 */ /* 0x000fe20000000800 */
[----:B------:R-:W-:Y:S01]  /*7260*/  @!PT LDS RZ, [RZ] ;  /* 0x00000000fffff984 */ /* 0x000fe20000000800 */
[----:B------:R-:W-:Y:S01]  /*7270*/  @!PT LDS RZ, [RZ] ;  /* 0x00000000fffff984 */ /* 0x000fe20000000800 */
[----:B------:R3:W-:Y:S06]  /*7280*/  MEMBAR.ALL.CTA ;  /* 0x0000000000007992 */ /* 0x0007ec0000008000 */
[----:B---3--:R-:W3:Y:S02]  /*7290*/  FENCE.VIEW.ASYNC.S ;  /* 0x00000000000073c6 */ /* 0x008ee40000000000 */
[----:B---3--:R-:W-:Y:S06]  /*72a0*/  BAR.SYNC.DEFER_BLOCKING 0x1, 0x80 ;  /* 0x0042000000007b1d */ /* 0x008fec0000010000 */
[----:B------:R-:W-:Y:S05]  /*72b0*/  @P0 BRA `(.L_x_121) ;  /* 0x00000000003c0947 */ /* 0x000fea0003800000 */
[----:B------:R-:W3:Y:S01]  /*72c0*/  LDCU.64 UR6, c[0x0][0x348] ;  /* 0x00006900ff0677ac */ /* 0x000ee20008000a00 */
[----:B------:R-:W-:Y:S01]  /*72d0*/  UIADD3 UR4, UPT, UPT, UR43, 0x200, URZ ;  /* 0x000002002b047890 */ /* 0x000fe2000fffe0ff */
[----:B------:R-:W-:Y:S01]  /*72e0*/  UMOV UR51, UR36 ;  /* 0x0000002400337c82 */ /* 0x000fe20008000000 */
[----:B------:R-:W-:Y:S02]  /*72f0*/  UIADD3 UR9, UPT, UPT, UR49, 0x40, URZ ;  /* 0x0000004031097890 */ /* 0x000fe4000fffe0ff */
[----:B------:R-:W-:Y:S02]  /*7300*/  UIADD3 UR8, UPT, UPT, UR43, 0x1200, URZ ;  /* 0x000012002b087890 */ /* 0x000fe4000fffe0ff */
[----:B------:R-:W-:Y:S01]  /*7310*/  MOV R55, UR4 ;  /* 0x0000000400377c02 */ /* 0x000fe20008000f00 */
[----:B------:R-:W-:Y:S01]  /*7320*/  UMOV UR10, UR50 ;  /* 0x00000032000a7c82 */ /* 0x000fe20008000000 */
[----:B------:R-:W-:Y:S02]  /*7330*/  UMOV UR11, UR36 ;  /* 0x00000024000b7c82 */ /* 0x000fe40008000000 */
[----:B------:R-:W-:Y:S01]  /*7340*/  R2UR UR48, R55 ;  /* 0x00000000373072ca */ /* 0x000fe200000e0000 */
[----:B---3--:R-:W-:Y:S04]  /*7350*/  UIADD3 UR4, UP0, UPT, UR6, 0x680, URZ ;  /* 0x0000068006047890 */ /* 0x008fe8000ff1e0ff */
[----:B------:R-:W-:Y:S09]  /*7360*/  UIADD3.X UR5, UPT, UPT, URZ, UR7, URZ, UP0, !UPT ;  /* 0x00000007ff057290 */ /* 0x000ff200087fe4ff */
[----:B------:R3:W-:Y:S01]  /*7370*/  UTMASTG.3D [UR48], [UR4] ;  /* 0x00000030040073b5 */ /* 0x0007e20008010000 */
[----:B------:R3:W-:Y:S01]  /*7380*/  UTMASTG.3D [UR8], [UR4] ;  /* 0x00000008040073b5 */ /* 0x0007e20008010000 */
[----:B------:R0:W-:Y:S01]  /*7390*/  UTMACMDFLUSH ;  /* 0x00000000000079b7 */ /* 0x0001e20000000000 */
[----:B---3--:R-:W-:Y:S04]  /*73a0*/  DEPBAR.LE SB0, 0x1 ;  /* 0x000080400000791a */ /* 0x008fe80000000000 */
.L_x_121:
[----:B------:R-:W-:Y:S05]  /*73b0*/  BSYNC.RECONVERGENT B0 ;  /* 0x0000000000007941 */ /* 0x000fea0003800200 */
.L_x_120:
[----:B------:R-:W-:Y:S01]  /*73c0*/  BAR.SYNC.DEFER_BLOCKING 0x1, 0x80 ;  /* 0x0042000000007b1d */ /* 0x000fe20000010000 */
[----:B------:R-:W-:Y:S01]  /*73d0*/  ISETP.NE.AND P1, PT, R69, RZ, PT ;  /* 0x000000ff4500720c */ /* 0x000fe20003f25270 */
[----:B------:R-:W-:Y:S01]  /*73e0*/  UISETP.NE.AND UP0, UPT, UR52, URZ, UPT ;  /* 0x000000ff3400728c */ /* 0x000fe2000bf05270 */
[----:B------:R-:W-:Y:S11]  /*73f0*/  LEA R2, R71, UR43, 0x3 ;  /* 0x0000002b47027c11 */ /* 0x000ff6000f8e18ff */
[----:B------:R-:W-:Y:S01]  /*7400*/  @P1 SHF.L.U32 R3, R61, 0x1f, RZ ;  /* 0x0000001f3d031819 */ /* 0x000fe200000006ff */
[----:B------:R-:W-:Y:S06]  /*7410*/  BRA.U !UP0, `(.L_x_122) ;  /* 0x0000000108247547 */ /* 0x000fec000b800000 */
[----:B-1----:R-:W-:Y:S01]  /*7420*/  IMAD.U32 R4, RZ, RZ, UR46 ;  /* 0x0000002eff047e24 */ /* 0x002fe2000f8e00ff */
[----:B------:R-:W-:Y:S01]  /*7430*/  MOV R0, UR47 ;  /* 0x0000002f00007c02 */ /* 0x000fe20008000f00 */
[----:B------:R-:W-:Y:S03]  /*7440*/  UIADD3 UR4, UPT, UPT, UR46, 0x1, URZ ;  /* 0x000000012e047890 */ /* 0x000fe6000fffe0ff */
[----:B------:R-:W-:Y:S01]  /*7450*/  @P1 LEA R4, R4, UR43, 0x3 ;  /* 0x0000002b04041c11 */ /* 0x000fe2000f8e18ff */
[----:B------:R-:W-:Y:S04]  /*7460*/  UISETP.NE.AND UP0, UPT, UR4, 0x4, UPT ;  /* 0x000000040400788c */ /* 0x000fe8000bf05270 */
[----:B------:R-:W-:Y:S01]  /*7470*/  @P1 VIADD R4, R4, 0x80 ;  /* 0x0000008004041836 */ /* 0x000fe20000000000 */
[----:B------:R-:W-:Y:S04]  /*7480*/  USEL UR46, UR4, URZ, UP0 ;  /* 0x000000ff042e7287 */ /* 0x000fe80008000000 */
[----:B------:R-:W-:Y:S04]  /*7490*/  @P1 PRMT R0, R0, 0x654, R4 ;  /* 0x0000065400001816 */ /* 0x000fe80000000004 */
[----:B------:R3:W-:Y:S04]  /*74a0*/  @P1 SYNCS.ARRIVE.TRANS64.RED.A1T0 RZ, [R0+URZ], RZ ;  /* 0x000000ff00ff19a7 */ /* 0x0007e800081004ff */
.L_x_122:
[----:B------:R-:W4:Y:S01]  /*74b0*/  @P1 SYNCS.PHASECHK.TRANS64.TRYWAIT P0, [R2+URZ+0x60], R3 ;  /* 0x00006003020015a7 */ /* 0x000f2200080011ff */
[----:B------:R-:W-:Y:S01]  /*74c0*/  BSSY B1, `(.L_x_123) ;  /* 0x0000016000017945 */ /* 0x000fe20003800000 */
[----:B----4-:R-:W-:Y:S03]  /*74d0*/  @P1 SEL R72, RZ, 0x1, !P0 ;  /* 0x00000001ff481807 */ /* 0x010fe60004000000 */
[----:B------:R-:W-:Y:S05]  /*74e0*/  @!P1 BRA `(.L_x_124) ;  /* 0x00000000004c9947 */ /* 0x000fea0003800000 */
[----:B------:R-:W-:Y:S01]  /*74f0*/  ISETP.NE.AND P0, PT, R72, RZ, PT ;  /* 0x000000ff4800720c */ /* 0x000fe20003f05270 */
[----:B------:R-:W-:Y:S01]  /*7500*/  BSSY B0, `(.L_x_125) ;  /* 0x000000b000007945 */ /* 0x000fe20003800000 */
[----:B------:R-:W-:Y:S11]  /*7510*/  ISETP.NE.AND P1, PT, R73, RZ, PT ;  /* 0x000000ff4900720c */ /* 0x000ff60003f25270 */
[----:B------:R-:W-:Y:S02]  /*7520*/  @!UPT UIADD3 URZ, UPT, UPT, URZ, URZ, URZ ;  /* 0x000000fffffff290 */ /* 0x000fe4000fffe0ff */
[C---:B-1----:R-:W-:Y:S01]  /*7530*/  @P1 IMAD R6, R71.reuse, 0x2000, R64 ;  /* 0x0000200047061824 */ /* 0x042fe200078e0240 */
[C---:B------:R-:W-:Y:S01]  /*7540*/  @P1 LEA R4, R71.reuse, R62, 0xd ;  /* 0x0000003e47041211 */ /* 0x040fe200078e68ff */
[C---:B------:R-:W-:Y:S02]  /*7550*/  @P1 IMAD R5, R71.reuse, 0x2000, R63 ;  /* 0x0000200047051824 */ /* 0x040fe400078e023f */
[----:B------:R-:W-:Y:S01]  /*7560*/  @P1 IMAD R3, R71, 0x2000, R58 ;  /* 0x0000200047031824 */ /* 0x000fe200078e023a */
[----:B------:R-:W-:Y:S06]  /*7570*/  @P0 BRA `(.L_x_126) ;  /* 0x00000000000c0947 */ /* 0x000fec0003800000 */
[----:B---3--:R-:W-:Y:S04]  /*7580*/  SHF.L.U32 R0, R61, 0x1f, RZ ;  /* 0x0000001f3d007819 */ /* 0x008fe800000006ff */
[----:B------:R-:W1:Y:S02]  /*7590*/  SYNCS.PHASECHK.TRANS64.TRYWAIT P0, [R2+URZ+0x60], R0 ;  /* 0x00006000020075a7 */ /* 0x000e6400080011ff */
[----:B-1----:R-:W-:Y:S05]  /*75a0*/  @!P0 BRA `(.L_x_127) ;  /* 0x0000002400748947 */ /* 0x002fea0003800000 */
.L_x_126:
[----:B------:R-:W-:Y:S05]  /*75b0*/  BSYNC B0 ;  /* 0x0000000000007941 */ /* 0x000fea0003800000 */
.L_x_125:
[----:B------:R-:W-:Y:S02]  /*75c0*/  ISETP.NE.AND P0, PT, R73, RZ, PT ;  /* 0x000000ff4900720c */ /* 0x000fe40003f05270 */
[----:B------:R-:W-:Y:S11]  /*75d0*/  IADD3 R71, PT, PT, R71, 0x1, RZ ;  /* 0x0000000147477810 */ /* 0x000ff60007ffe0ff */
[----:B------:R4:W1:Y:S04]  /*75e0*/  @P0 LDS.128 R32, [R6] ;  /* 0x0000000006200984 */ /* 0x0008680000000c00 */
[----:B------:R4:W1:Y:S04]  /*75f0*/  @P0 LDS.128 R36, [R5+0x10] ;  /* 0x0000100005240984 */ /* 0x0008680000000c00 */
[----:B------:R4:W1:Y:S04]  /*7600*/  @P0 LDS.128 R40, [R4+0x20] ;  /* 0x0000200004280984 */ /* 0x0008680000000c00 */
[----:B------:R4:W1:Y:S02]  /*7610*/  @P0 LDS.128 R44, [R3+0x30] ;  /* 0x00003000032c0984 */ /* 0x0008640000000c00 */
.L_x_124:
[----:B------:R-:W-:Y:S05]  /*7620*/  BSYNC B1 ;  /* 0x0000000000017941 */ /* 0x000fea0003800000 */
.L_x_123:
[----:B-1-3--:R-:W-:Y:S05]  /*7630*/  VIADD R0, R25, 0x10 ;  /* 0x0000001019007836 */ /* 0x00afea0000000000 */
[----:B------:R-:W-:Y:S04]  /*7640*/  SHF.R.U32.HI R0, RZ, 0x15, R0 ;  /* 0x00000015ff007819 */ /* 0x000fe80000011600 */
[----:B------:R-:W-:Y:S11]  /*7650*/  LOP3.LUT P0, RZ, R0, 0x3, R52, 0x48, !PT ;  /* 0x0000000300ff7812 */ /* 0x000ff60007804834 */
[----:B------:R-:W-:Y:S02]  /*7660*/  @!UPT UIADD3 URZ, UPT, UPT, URZ, URZ, URZ ;  /* 0x000000fffffff290 */ /* 0x000fe4000fffe0ff */
[----:B------:R-:W-:Y:S05]  /*7670*/  @!P0 BRA `(.L_x_128) ;  /* 0x0000000000408947 */ /* 0x000fea0003800000 */
[----:B------:R-:W1:Y:S01]  /*7680*/  LDCU.64 UR8, c[0x4][0x70] ;  /* 0x01000e00ff0877ac */ /* 0x000e620008000a00 */
[----:B----4-:R-:W-:Y:S01]  /*7690*/  MOV R3, 0x0 ;  /* 0x0000000000037802 */ /* 0x010fe20000000f00 */
[----:B------:R-:W-:Y:S02]  /*76a0*/  HFMA2 R12, -RZ, RZ, 0, 5.9604644775390625e-08 ;  /* 0x00000001ff0c7431 */ /* 0x000fe400000001ff */
[----:B------:R-:W-:Y:S02]  /*76b0*/  IMAD.MOV.U32 R8, RZ, RZ, 0x192 ;  /* 0x00000192ff087424 */ /* 0x000fe400078e00ff */
[----:B------:R-:W-:Y:S01]  /*76c0*/  IMAD.MOV.U32 R13, RZ, RZ, RZ ;  /* 0x000000ffff0d7224 */ /* 0x000fe200078e00ff */
[----:B------:R-:W3:Y:S01]  /*76d0*/  LDCU.64 UR6, c[0x4][0x78] ;  /* 0x01000f00ff0677ac */ /* 0x000ee20008000a00 */
[----:B------:R-:W4:Y:S01]  /*76e0*/  LDC.64 R2, c[0x4][R3] ;  /* 0x0100000003027b82 */ /* 0x000f220000000a00 */
[----:B------:R-:W5:Y:S01]  /*76f0*/  LDCU.64 UR4, c[0x4][0x10] ;  /* 0x01000200ff0477ac */ /* 0x000f620008000a00 */
[----:B-1----:R-:W-:Y:S01]  /*7700*/  MOV R5, UR9 ;  /* 0x0000000900057c02 */ /* 0x002fe20008000f00 */
[----:B------:R-:W-:Y:S01]  /*7710*/  IMAD.U32 R4, RZ, RZ, UR8 ;  /* 0x00000008ff047e24 */ /* 0x000fe2000f8e00ff */
[----:B---3--:R-:W-:Y:S01]  /*7720*/  MOV R7, UR7 ;  /* 0x0000000700077c02 */ /* 0x008fe20008000f00 */
[----:B------:R-:W-:Y:S01]  /*7730*/  IMAD.U32 R6, RZ, RZ, UR6 ;  /* 0x00000006ff067e24 */ /* 0x000fe2000f8e00ff */
[----:B-----5:R-:W-:Y:S01]  /*7740*/  MOV R11, UR5 ;  /* 0x00000005000b7c02 */ /* 0x020fe20008000f00 */
[----:B------:R-:W-:Y:S02]  /*7750*/  IMAD.U32 R10, RZ, RZ, UR4 ;  /* 0x00000004ff0a7e24 */ /* 0x000fe4000f8e00ff */
[----:B------:R-:W-:Y:S07]  /*7760*/  LEPC R20, `(.L_x_128) ;  /* 0x000000001014794e */ /* 0x000fee0000000000 */
[----:B--2-4-:R-:W-:Y:S05]  /*7770*/  CALL.ABS.NOINC R2 ;  /* 0x0000000002007343 */ /* 0x014fea0003c00000 */
.L_x_128:
[----:B------:R-:W-:Y:S05]  /*7780*/  WARPSYNC.ALL ;  /* 0x0000000000007948 */ /* 0x000fea0003800000 */
[----:B------:R-:W-:Y:S01]  /*7790*/  R2UR UR4, R25 ;  /* 0x00000000190472ca */ /* 0x000fe200000e0000 */
[----:B------:R-:W-:Y:S01]  /*77a0*/  BSSY.RECONVERGENT B0, `(.L_x_129) ;  /* 0x0000046000007945 */ /* 0x000fe20003800200 */
[----:B------:R-:W-:Y:S02]  /*77b0*/  ISETP.NE.AND P6, PT, R69, RZ, PT ;  /* 0x000000ff4500720c */ /* 0x000fe40003fc5270 */
[----:B------:R-:W-:Y:S02]  /*77c0*/  ISETP.NE.AND P0, PT, R66, RZ, PT ;  /* 0x000000ff4200720c */ /* 0x000fe40003f05270 */
[----:B------:R-:W-:Y:S07]  /*77d0*/  MOV R20, UR46 ;  /* 0x0000002e00147c02 */ /* 0x000fee0008000f00 */
[----:B----4-:R-:W1:Y:S02]  /*77e0*/  LDTM.x16 R4, tmem[UR4+0x10] ;  /* 0x00001004000479ee */ /* 0x010e640008240000 */
[----:B------:R-:W-:Y:S01]  /*77f0*/  @P6 LEA R20, R20, UR43, 0x3 ;  /* 0x0000002b14146c11 */ /* 0x000fe2000f8e18ff */
[C---:B-1----:R-:W-:Y:S01]  /*7800*/  FMUL R0, R24.reuse, R4 ;  /* 0x0000000418007220 */ /* 0x042fe20000400000 */
        /* <DEDUP_REMOVED lines=33> */
[----:B------:R-:W-:Y:S01]  /*7a20*/  FFMA R15, R27, R47, R19 ;  /* 0x0000002f1b0f7223 */ /* 0x000fe20000000013 */
[----:B------:R-:W-:Y:S02]  /*7a30*/  MOV R16, UR47 ;  /* 0x0000002f00107c02 */ /* 0x000fe40008000f00 */
[----:B------:R-:W-:Y:S02]  /*7a40*/  @P6 IADD3 R17, PT, PT, R20, 0x80, RZ ;  /* 0x0000008014116810 */ /* 0x000fe40007ffe0ff */
[----:B------:R1:W-:Y:S01]  /*7a50*/  STS.128 [R58+0x2030], R12 ;  /* 0x0020300c3a007388 */ /* 0x0003e20000000c00 */
[----:B------:R-:W-:Y:S02]  /*7a60*/  LEA R0, R71, UR43, 0x3 ;  /* 0x0000002b47007c11 */ /* 0x000fe4000f8e18ff */
[----:B------:R-:W-:Y:S01]  /*7a70*/  @P6 PRMT R16, R16, 0x654, R17 ;  /* 0x0000065410106816 */ /* 0x000fe20000000011 */
[----:B------:R-:W-:Y:S01]  /*7a80*/  @!PT LDS RZ, [RZ] ;  /* 0x00000000fffff984 */ /* 0x000fe20000000800 */
[----:B------:R-:W-:Y:S01]  /*7a90*/  @!PT LDS RZ, [RZ] ;  /* 0x00000000fffff984 */ /* 0x000fe20000000800 */
[----:B------:R-:W-:Y:S01]  /*7aa0*/  @!PT LDS RZ, [RZ] ;  /* 0x00000000fffff984 */ /* 0x000fe20000000800 */
[----:B------:R-:W-:Y:S01]  /*7ab0*/  @!PT LDS RZ, [RZ] ;  /* 0x00000000fffff984 */ /* 0x000fe20000000800 */
[----:B------:R3:W-:Y:S06]  /*7ac0*/  MEMBAR.ALL.CTA ;  /* 0x0000000000007992 */ /* 0x0007ec0000008000 */
[----:B---3--:R-:W3:Y:S01]  /*7ad0*/  FENCE.VIEW.ASYNC.S ;  /* 0x00000000000073c6 */ /* 0x008ee20000000000 */
[----:B------:R-:W-:Y:S01]  /*7ae0*/  @P6 SHF.L.U32 R2, R61, 0x1f, RZ ;  /* 0x0000001f3d026819 */ /* 0x000fe200000006ff */
[----:B---3--:R-:W-:Y:S06]  /*7af0*/  BAR.SYNC.DEFER_BLOCKING 0x1, 0x80 ;  /* 0x0042000000007b1d */ /* 0x008fec0000010000 */
[----:B------:R-:W-:Y:S05]  /*7b00*/  @P0 BRA `(.L_x_130) ;  /* 0x00000000003c0947 */ /* 0x000fea0003800000 */
[----:B------:R-:W3:Y:S01]  /*7b10*/  LDCU.64 UR6, c[0x0][0x348] ;  /* 0x00006900ff0677ac */ /* 0x000ee20008000a00 */
[----:B------:R-:W-:Y:S02]  /*7b20*/  UIADD3 UR13, UPT, UPT, UR49, 0x10, URZ ;  /* 0x00000010310d7890 */ /* 0x000fe4000fffe0ff */
[----:B------:R-:W-:Y:S01]  /*7b30*/  UIADD3 UR12, UPT, UPT, UR43, 0x2200, URZ ;  /* 0x000022002b0c7890 */ /* 0x000fe2000fffe0ff */
[----:B------:R-:W-:Y:S01]  /*7b40*/  UMOV UR14, UR50 ;  /* 0x00000032000e7c82 */ /* 0x000fe20008000000 */
[----:B------:R-:W-:Y:S01]  /*7b50*/  UMOV UR15, UR36 ;  /* 0x00000024000f7c82 */ /* 0x000fe20008000000 */
[----:B------:R-:W-:Y:S02]  /*7b60*/  UIADD3 UR9, UPT, UPT, UR49, 0x50, URZ ;  /* 0x0000005031097890 */ /* 0x000fe4000fffe0ff */
[----:B------:R-:W-:Y:S01]  /*7b70*/  UIADD3 UR8, UPT, UPT, UR43, 0x3200, URZ ;  /* 0x000032002b087890 */ /* 0x000fe2000fffe0ff */
[----:B------:R-:W-:Y:S01]  /*7b80*/  UMOV UR10, UR50 ;  /* 0x00000032000a7c82 */ /* 0x000fe20008000000 */
[----:B------:R-:W-:Y:S01]  /*7b90*/  UMOV UR11, UR36 ;  /* 0x00000024000b7c82 */ /* 0x000fe20008000000 */
[----:B---3--:R-:W-:Y:S04]  /*7ba0*/  UIADD3 UR4, UP0, UPT, UR6, 0x680, URZ ;  /* 0x0000068006047890 */ /* 0x008fe8000ff1e0ff */
[----:B------:R-:W-:Y:S09]  /*7bb0*/  UIADD3.X UR5, UPT, UPT, URZ, UR7, URZ, UP0, !UPT ;  /* 0x00000007ff057290 */ /* 0x000ff200087fe4ff */
[----:B------:R3:W-:Y:S01]  /*7bc0*/  UTMASTG.3D [UR12], [UR4] ;  /* 0x0000000c040073b5 */ /* 0x0007e20008010000 */
[----:B------:R3:W-:Y:S01]  /*7bd0*/  UTMASTG.3D [UR8], [UR4] ;  /* 0x00000008040073b5 */ /* 0x0007e20008010000 */
[----:B------:R0:W-:Y:S01]  /*7be0*/  UTMACMDFLUSH ;  /* 0x00000000000079b7 */ /* 0x0001e20000000000 */
[----:B---3--:R-:W-:Y:S04]  /*7bf0*/  DEPBAR.LE SB0, 0x1 ;  /* 0x000080400000791a */ /* 0x008fe80000000000 */
.L_x_130:
[----:B------:R-:W-:Y:S05]  /*7c00*/  BSYNC.RECONVERGENT B0 ;  /* 0x0000000000007941 */ /* 0x000fea0003800200 */
.L_x_129:
[----:B------:R-:W-:Y:S01]  /*7c10*/  BAR.SYNC.DEFER_BLOCKING 0x1, 0x80 ;  /* 0x0042000000007b1d */ /* 0x000fe20000010000 */
[----:B------:R-:W-:Y:S04]  /*7c20*/  UIADD3 UR4, UPT, UPT, UR46, 0x1, URZ ;  /* 0x000000012e047890 */ /* 0x000fe8000fffe0ff */
[----:B------:R-:W-:Y:S04]  /*7c30*/  UISETP.NE.AND UP0, UPT, UR4, 0x4, UPT ;  /* 0x000000040400788c */ /* 0x000fe8000bf05270 */
[----:B------:R-:W-:Y:S01]  /*7c40*/  USEL UR44, UR4, URZ, UP0 ;  /* 0x000000ff042c7287 */ /* 0x000fe20008000000 */
[----:B------:R3:W-:Y:S01]  /*7c50*/  @P6 SYNCS.ARRIVE.TRANS64.RED.A1T0 RZ, [R16+URZ], RZ ;  /* 0x000000ff10ff69a7 */ /* 0x0007e200081004ff */
[----:B------:R-:W-:Y:S01]  /*7c60*/  BSSY B1, `(.L_x_131) ;  /* 0x0000017000017945 */ /* 0x000fe20003800000 */
[----:B------:R-:W4:Y:S02]  /*7c70*/  @P6 SYNCS.PHASECHK.TRANS64.TRYWAIT P0, [R0+URZ+0x60], R2 ;  /* 0x00006002000065a7 */ /* 0x000f2400080011ff */
[----:B----4-:R-:W-:Y:S01]  /*7c80*/  @P6 SEL R72, RZ, 0x1, !P0 ;  /* 0x00000001ff486807 */ /* 0x010fe20004000000 */
[----:B---3--:R-:W-:Y:S06]  /*7c90*/  @!P6 BRA `(.L_x_132) ;  /* 0x00000000004ce947 */ /* 0x008fec0003800000 */
        /* <DEDUP_REMOVED lines=9> */
[----:B------:R-:W-:Y:S04]  /*7d30*/  SHF.L.U32 R6, R61, 0x1f, RZ ;  /* 0x0000001f3d067819 */ /* 0x000fe800000006ff */
[----:B------:R-:W1:Y:S02]  /*7d40*/  SYNCS.PHASECHK.TRANS64.TRYWAIT P0, [R0+URZ+0x60], R6 ;  /* 0x00006006000075a7 */ /* 0x000e6400080011ff */
[----:B-1----:R-:W-:Y:S05]  /*7d50*/  @!P0 BRA `(.L_x_135) ;  /* 0x0000001c009c8947 */ /* 0x002fea0003800000 */
.L_x_134:
[----:B------:R-:W-:Y:S05]  /*7d60*/  BSYNC B0 ;  /* 0x0000000000007941 */ /* 0x000fea0003800000 */
.L_x_133:
[----:B------:R-:W-:Y:S02]  /*7d70*/  ISETP.NE.AND P0, PT, R73, RZ, PT ;  /* 0x000000ff4900720c */ /* 0x000fe40003f05270 */
[----:B------:R-:W-:Y:S11]  /*7d80*/  IADD3 R71, PT, PT, R71, 0x1, RZ ;  /* 0x0000000147477810 */ /* 0x000ff60007ffe0ff */
[----:B------:R3:W4:Y:S04]  /*7d90*/  @P0 LDS.128 R32, [R5] ;  /* 0x0000000005200984 */ /* 0x0007280000000c00 */
[----:B------:R3:W1:Y:S04]  /*7da0*/  @P0 LDS.128 R36, [R4+0x10] ;  /* 0x0000100004240984 */ /* 0x0006680000000c00 */
[----:B------:R3:W1:Y:S04]  /*7db0*/  @P0 LDS.128 R40, [R3+0x20] ;  /* 0x0000200003280984 */ /* 0x0006680000000c00 */
[----:B------:R3:W1:Y:S02]  /*7dc0*/  @P0 LDS.128 R44, [R2+0x30] ;  /* 0x00003000022c0984 */ /* 0x0006640000000c00 */
.L_x_132:
[----:B------:R-:W-:Y:S05]  /*7dd0*/  BSYNC B1 ;  /* 0x0000000000017941 */ /* 0x000fea0003800000 */
.L_x_131:
[----:B-1----:R-:W-:Y:S05]  /*7de0*/  VIADD R0, R25, 0x20 ;  /* 0x0000002019007836 */ /* 0x002fea0000000000 */
[----:B------:R-:W-:Y:S04]  /*7df0*/  SHF.R.U32.HI R0, RZ, 0x15, R0 ;  /* 0x00000015ff007819 */ /* 0x000fe80000011600 */
[----:B------:R-:W-:Y:S11]  /*7e00*/  LOP3.LUT P0, RZ, R0, 0x3, R52, 0x48, !PT ;  /* 0x0000000300ff7812 */ /* 0x000ff60007804834 */
[----:B------:R-:W-:Y:S02]  /*7e10*/  @!UPT UIADD3 URZ, UPT, UPT, URZ, URZ, URZ ;  /* 0x000000fffffff290 */ /* 0x000fe4000fffe0ff */
[----:B------:R-:W-:Y:S05]  /*7e20*/  @!P0 BRA `(.L_x_136) ;  /* 0x0000000000408947 */ /* 0x000fea0003800000 */
[----:B------:R-:W1:Y:S01]  /*7e30*/  LDCU.64 UR8, c[0x4][0x70] ;  /* 0x01000e00ff0877ac */ /* 0x000e620008000a00 */
[----:B---3--:R-:W-:Y:S01]  /*7e40*/  MOV R3, 0x0 ;  /* 0x0000000000037802 */ /* 0x008fe20000000f00 */
[----:B------:R-:W-:Y:S02]  /*7e50*/  HFMA2 R12, -RZ, RZ, 0, 5.9604644775390625e-08 ;  /* 0x00000001ff0c7431 */ /* 0x000fe400000001ff */
[----:B------:R-:W-:Y:S02]  /*7e60*/  IMAD.MOV.U32 R8, RZ, RZ, 0x192 ;  /* 0x00000192ff087424 */ /* 0x000fe400078e00ff */
[----:B------:R-:W-:Y:S01]  /*7e70*/  IMAD.MOV.U32 R13, RZ, RZ, RZ ;  /* 0x000000ffff0d7224 */ /* 0x000fe200078e00ff */
[----:B------:R-:W3:Y:S01]  /*7e80*/  LDCU.64 UR6, c[0x4][0x78] ;  /* 0x01000f00ff0677ac */ /* 0x000ee20008000a00 */
[----:B------:R-:W2:Y:S01]  /*7e90*/  LDC.64 R2, c[0x4][R3] ;  /* 0x0100000003027b82 */ /* 0x000ea20000000a00 */
        /* <DEDUP_REMOVED lines=9> */
.L_x_136:
[----:B------:R-:W-:Y:S05]  /*7f30*/  WARPSYNC.ALL ;  /* 0x0000000000007948 */ /* 0x000fea0003800000 */
[----:B------:R-:W-:Y:S01]  /*7f40*/  R2UR UR4, R25 ;  /* 0x00000000190472ca */ /* 0x000fe200000e0000 */
[----:B------:R-:W-:Y:S01]  /*7f50*/  BSSY.RECONVERGENT B0, `(.L_x_137) ;  /* 0x0000046000007945 */ /* 0x000fe20003800200 */
[----:B------:R-:W-:Y:S02]  /*7f60*/  ISETP.NE.AND P6, PT, R69, RZ, PT ;  /* 0x000000ff4500720c */ /* 0x000fe40003fc5270 */
[----:B------:R-:W-:Y:S02]  /*7f70*/  ISETP.NE.AND P0, PT, R66, RZ, PT ;  /* 0x000000ff4200720c */ /* 0x000fe40003f05270 */
[----:B------:R-:W-:Y:S07]  /*7f80*/  MOV R20, UR44 ;  /* 0x0000002c00147c02 */ /* 0x000fee0008000f00 */
[----:B---3--:R-:W1:Y:S02]  /*7f90*/  LDTM.x16 R4, tmem[UR4+0x20] ;  /* 0x00002004000479ee */ /* 0x008e640008240000 */
[----:B------:R-:W-:Y:S01]  /*7fa0*/  @P6 LEA R20, R20, UR43, 0x3 ;  /* 0x0000002b14146c11 */ /* 0x000fe2000f8e18ff */
[C---:B-1----:R-:W-:Y:S01]  /*7fb0*/  FMUL R0, R24.reuse, R4 ;  /* 0x0000000418007220 */ /* 0x042fe20000400000 */
[C---:B------:R-:W-:Y:S01]  /*7fc0*/  FMUL R2, R24.reuse, R5 ;  /* 0x0000000518027220 */ /* 0x040fe20000400000 */
[C---:B------:R-:W-:Y:S01]  /*7fd0*/  FMUL R3, R24.reuse, R6 ;  /* 0x0000000618037220 */ /* 0x040fe20000400000 */
[C---:B------:R-:W-:Y:S01]  /*7fe0*/  FMUL R7, R24.reuse, R7 ;  /* 0x0000000718077220 */ /* 0x040fe20000400000 */
[C---:B----4-:R-:W-:Y:S01]  /*7ff0*/  FFMA R28, R27.reuse, R32, R0 ;  /* 0x000000201b1c7223 */ /* 0x050fe20000000000 */
        /* <DEDUP_REMOVED lines=59> */
.L_x_138:
[----:B------:R-:W-:Y:S05]  /*83b0*/  BSYNC.RECONVERGENT B0 ;  /* 0x0000000000007941 */ /* 0x000fea0003800200 */
.L_x_137:
        /* <DEDUP_REMOVED lines=21> */
.L_x_142:
[----:B------:R-:W-:Y:S05]  /*8510*/  BSYNC B0 ;  /* 0x0000000000007941 */ /* 0x000fea0003800000 */
.L_x_141:
[----:B------:R-:W-:Y:S11]  /*8520*/  ISETP.NE.AND P0, PT, R73, RZ, PT ;  /* 0x000000ff4900720c */ /* 0x000ff60003f05270 */
[----:B------:R-:W-:Y:S02]  /*8530*/  @!UPT UIADD3 URZ, UPT, UPT, URZ, URZ, URZ ;  /* 0x000000fffffff290 */ /* 0x000fe4000fffe0ff */
[----:B------:R3:W4:Y:S04]  /*8540*/  @P0 LDS.128 R32, [R4] ;  /* 0x0000000004200984 */ /* 0x0007280000000c00 */
[----:B------:R3:W1:Y:S04]  /*8550*/  @P0 LDS.128 R36, [R3+0x10] ;  /* 0x0000100003240984 */ /* 0x0006680000000c00 */
[----:B------:R3:W1:Y:S04]  /*8560*/  @P0 LDS.128 R40, [R2+0x20] ;  /* 0x0000200002280984 */ /* 0x0006680000000c00 */
[----:B------:R3:W1:Y:S02]  /*8570*/  @P0 LDS.128 R44, [R71+0x30] ;  /* 0x00003000472c0984 */ /* 0x0006640000000c00 */
.L_x_140:
[----:B------:R-:W-:Y:S05]  /*8580*/  BSYNC B1 ;  /* 0x0000000000017941 */ /* 0x000fea0003800000 */
.L_x_139:
        /* <DEDUP_REMOVED lines=21> */
.L_x_144:
[----:B------:R-:W-:Y:S01]  /*86e0*/  ISETP.NE.AND P0, PT, R66, RZ, PT ;  /* 0x000000ff4200720c */ /* 0x000fe20003f05270 */
[----:B------:R-:W-:Y:S05]  /*86f0*/  WARPSYNC.ALL ;  /* 0x0000000000007948 */ /* 0x000fea0003800000 */
[----:B------:R-:W-:Y:S01]  /*8700*/  R2UR UR4, R25 ;  /* 0x00000000190472ca */ /* 0x000fe200000e0000 */
[----:B------:R-:W-:Y:S01]  /*8710*/  BSSY.RECONVERGENT B0, `(.L_x_145) ;  /* 0x0000041000007945 */ /* 0x000fe20003800200 */
[----:B------:R-:W-:Y:S04]  /*8720*/  IADD3 R70, PT, PT, R70, 0xf0, RZ ;  /* 0x000000f046467810 */ /* 0x000fe80007ffe0ff */
[----:B------:R-:W-:Y:S07]  /*8730*/  LOP3.LUT R70, R70, 0xfefffff8, RZ, 0xc0, !PT ;  /* 0xfefffff846467812 */ /* 0x000fee00078ec0ff */
[----:B---3--:R-:W1:Y:S01]  /*8740*/  LDTM.x16 R4, tmem[UR4+0x30] ;  /* 0x00003004000479ee */ /* 0x008e620008240000 */
[----:B------:R-:W-:Y:S01]  /*8750*/  NOP ;  /* 0x0000000000007918 */ /* 0x000fe20000000000 */
[----:B-1----:R1:W-:Y:S01]  /*8760*/  SYNCS.ARRIVE.TRANS64.RED.A1T0 RZ, [R70+URZ], RZ ;  /* 0x000000ff46ff79a7 */ /* 0x0023e200081004ff */
[C---:B------:R-:W-:Y:S01]  /*8770*/  FMUL R0, R24.reuse, R4 ;  /* 0x0000000418007220 */ /* 0x040fe20000400000 */
        /* <DEDUP_REMOVED lines=58> */
.L_x_146:
[----:B------:R-:W-:Y:S05]  /*8b20*/  BSYNC.RECONVERGENT B0 ;  /* 0x0000000000007941 */ /* 0x000fea0003800200 */
.L_x_145:
[----:B------:R-:W-:Y:S01]  /*8b30*/  BAR.SYNC.DEFER_BLOCKING 0x1, 0x80 ;  /* 0x0042000000007b1d */ /* 0x000fe20000010000 */
[----:B------:R-:W-:Y:S01]  /*8b40*/  UISETP.NE.AND UP0, UPT, UR52, -0x4, UPT ;  /* 0xfffffffc3400788c */ /* 0x000fe2000bf05270 */
[----:B------:R-:W-:Y:S08]  /*8b50*/  IADD3 R22, PT, PT, R22, 0x1, RZ ;  /* 0x0000000116167810 */ /* 0x000ff00007ffe0ff */
[----:B------:R-:W-:Y:S05]  /*8b60*/  BRA.U !UP0, `(.L_x_147) ;  /* 0x0000000108287547 */ /* 0x000fea000b800000 */
[----:B------:R-:W-:Y:S01]  /*8b70*/  ISETP.NE.AND P0, PT, R69, RZ, PT ;  /* 0x000000ff4500720c */ /* 0x000fe20003f05270 */
[----:B------:R-:W-:Y:S01]  /*8b80*/  IMAD.U32 R2, RZ, RZ, UR46 ;  /* 0x0000002eff027e24 */ /* 0x000fe2000f8e00ff */
[----:B------:R-:W-:Y:S01]  /*8b90*/  UIADD3 UR4, UPT, UPT, UR46, 0x1, URZ ;  /* 0x000000012e047890 */ /* 0x000fe2000fffe0ff */
[----:B------:R-:W-:Y:S03]  /*8ba0*/  IMAD.U32 R0, RZ, RZ, UR47 ;  /* 0x0000002fff007e24 */ /* 0x000fe6000f8e00ff */
[----:B------:R-:W-:Y:S04]  /*8bb0*/  UISETP.NE.AND UP0, UPT, UR4, 0x4, UPT ;  /* 0x000000040400788c */ /* 0x000fe8000bf05270 */
[----:B------:R-:W-:Y:S03]  /*8bc0*/  USEL UR46, UR4, URZ, UP0 ;  /* 0x000000ff042e7287 */ /* 0x000fe60008000000 */
[----:B------:R-:W-:Y:S05]  /*8bd0*/  @P0 LEA R2, R2, UR43, 0x3 ;  /* 0x0000002b02020c11 */ /* 0x000fea000f8e18ff */
[----:B------:R-:W-:Y:S05]  /*8be0*/  @P0 VIADD R2, R2, 0x80 ;  /* 0x0000008002020836 */ /* 0x000fea0000000000 */
[----:B------:R-:W-:Y:S04]  /*8bf0*/  @P0 PRMT R0, R0, 0x654, R2 ;  /* 0x0000065400000816 */ /* 0x000fe80000000002 */
[----:B------:R3:W-:Y:S03]  /*8c00*/  @P0 SYNCS.ARRIVE.TRANS64.RED.A1T0 RZ, [R0+URZ], RZ ;  /* 0x000000ff00ff09a7 */ /* 0x0007e600081004ff */
.L_x_147:
[----:B------:R-:W-:Y:S01]  /*8c10*/  R2UR UR4, R53 ;  /* 0x00000000350472ca */ /* 0x000fe200000e0000 */
[----:B------:R-:W-:Y:S01]  /*8c20*/  UISETP.NE.AND UP0, UPT, UR62, URZ, UPT ;  /* 0x000000ff3e00728c */ /* 0x000fe2000bf05270 */
[----:B------:R-:W-:Y:S01]  /*8c30*/  ISETP.NE.AND P0, PT, R57, 0x2, PT ;  /* 0x000000023900780c */ /* 0x000fe20003f05270 */
[----:B------:R-:W-:Y:S01]  /*8c40*/  UIADD3 UR27, UPT, UPT, UR38, UR63, URZ ;  /* 0x0000003f261b7290 */ /* 0x000fe2000fffe0ff */
[----:B------:R-:W-:Y:S01]  /*8c50*/  ISETP.NE.AND P1, PT, R22, 0x4, PT ;  /* 0x000000041600780c */ /* 0x000fe20003f25270 */
[----:B------:R-:W-:Y:S01]  /*8c60*/  UIADD3 UR52, UPT, UPT, UR52, 0x4, URZ ;  /* 0x0000000434347890 */ /* 0x000fe2000fffe0ff */
[----:B------:R-:W-:Y:S01]  /*8c70*/  SEL R2, RZ, 0x1, P0 ;  /* 0x00000001ff027807 */ /* 0x000fe20000000000 */
[----:B------:R-:W-:Y:S01]  /*8c80*/  UMOV UR36, UR61 ;  /* 0x0000003d00247c82 */ /* 0x000fe20008000000 */
[----:B---3--:R-:W-:Y:S02]  /*8c90*/  SEL R0, RZ, 0x1, P1 ;  /* 0x00000001ff007807 */ /* 0x008fe40000800000 */
[----:B------:R-:W-:Y:S02]  /*8ca0*/  LOP3.LUT R59, R59, R2, RZ, 0x3c, !PT ;  /* 0x000000023b3b7212 */ /* 0x000fe400078e3cff */
[----:B------:R-:W-:Y:S01]  /*8cb0*/  LOP3.LUT R60, R60, R0, RZ, 0x3c, !PT ;  /* 0x000000003c3c7212 */ /* 0x000fe200078e3cff */
[----:B------:R-:W-:Y:S01]  /*8cc0*/  UIADD3 UR26, UPT, UPT, UR37, UR4, URZ ;  /* 0x00000004251a7290 */ /* 0x000fe2000fffe0ff */
[----:B------:R-:W-:Y:S02]  /*8cd0*/  SEL R57, R57, RZ, P0 ;  /* 0x000000ff39397207 */ /* 0x000fe40000000000 */
[----:B------:R-:W-:Y:S01]  /*8ce0*/  SEL R22, R22, RZ, P1 ;  /* 0x000000ff16167207 */ /* 0x000fe20000800000 */
[----:B------:R-:W-:Y:S08]  /*8cf0*/  BRA.U UP0, `(.L_x_148) ;  /* 0xffffffd100907547 */ /* 0x000ff0000b83ffff */
[----:B------:R-:W-:-:S13]  /*8d00*/  R2UR UR4, R54 ;  /* 0x00000000360472ca */ /* 0x000fda00000e0000 */
[----:B------:R-:W-:-:S09]  /*8d10*/  UISETP.NE.AND UP0, UPT, UR4, URZ, UPT ;  /* 0x000000ff0400728c */ /* 0x000fd2000bf05270 */
[----:B------:R-:W-:Y:S05]  /*8d20*/  BRA.U !UP0, `(.L_x_149) ;  /* 0x0000000108487547 */ /* 0x000fea000b800000 */
[----:B------:R-:W3:Y:S02]  /*8d30*/  LDCU.64 UR4, c[0x0][0x890] ;  /* 0x00011200ff0477ac */ /* 0x000ee40008000a00 */
[----:B---3--:R-:W-:-:S04]  /*8d40*/  UISETP.NE.U32.AND UP0, UPT, UR4, URZ, UPT ;  /* 0x000000ff0400728c */ /* 0x008fc8000bf05070 */
[----:B------:R-:W-:-:S09]  /*8d50*/  UISETP.NE.AND.EX UP0, UPT, UR5, URZ, UPT, UP0 ;  /* 0x000000ff0500728c */ /* 0x000fd2000bf05300 */
[----:B------:R-:W-:Y:S05]  /*8d60*/  BRA.U UP0, `(.L_x_150) ;  /* 0x00000001000c7547 */ /* 0x000fea000b800000 */
[----:B------:R-:W-:-:S13]  /*8d70*/  FSETP.NEU.AND P0, PT, R27, RZ, PT ;  /* 0x000000ff1b00720b */ /* 0x000fda0003f0d000 */
[----:B------:R-:W-:Y:S05]  /*8d80*/  @!P0 EXIT ;  /* 0x000000000000894d */ /* 0x000fea0003800000 */
[----:B------:R-:W-:Y:S05]  /*8d90*/  BRA `(.L_x_149) ;  /* 0x00000000002c7947 */ /* 0x000fea0003800000 */
.L_x_150:
[----:B------:R-:W-:Y:S01]  /*8da0*/  ISETP.NE.AND P0, PT, R56, RZ, PT ;  /* 0x000000ff3800720c */ /* 0x000fe20003f05270 */
[----:B------:R-:W-:-:S12]  /*8db0*/  BSSY.RECONVERGENT B0, `(.L_x_149) ;  /* 0x0000009000007945 */ /* 0x000fd80003800200 */
[----:B------:R-:W-:Y:S05]  /*8dc0*/  @P0 BRA `(.L_x_151) ;  /* 0x0000000000140947 */ /* 0x000fea0003800000 */
[----:B------:R-:W3:Y:S02]  /*8dd0*/  LDCU.64 UR4, c[0x0][0x888] ;  /* 0x00011100ff0477ac */ /* 0x000ee40008000a00 */
[----:B---3--:R-:W-:-:S04]  /*8de0*/  ISETP.NE.U32.AND P0, PT, RZ, UR4, PT ;  /* 0x00000004ff007c0c */ /* 0x008fc8000bf05070 */
[----:B------:R-:W-:-:S13]  /*8df0*/  ISETP.NE.AND.EX P0, PT, RZ, UR5, PT, P0 ;  /* 0x00000005ff007c0c */ /* 0x000fda000bf05300 */
[----:B------:R-:W-:Y:S05]  /*8e00*/  @!P0 EXIT ;  /* 0x000000000000894d */ /* 0x000fea0003800000 */
[----:B------:R-:W-:Y:S05]  /*8e10*/  BRA `(.L_x_152) ;  /* 0x0000000000087947 */ /* 0x000fea0003800000 */
.L_x_151:
[----:B------:R-:W-:-:S13]  /*8e20*/  FSETP.NEU.AND P0, PT, R27, RZ, PT ;  /* 0x000000ff1b00720b */ /* 0x000fda0003f0d000 */
[----:B------:R-:W-:Y:S05]  /*8e30*/  @!P0 EXIT ;  /* 0x000000000000894d */ /* 0x000fea0003800000 */
.L_x_152:
[----:B------:R-:W-:Y:S05]  /*8e40*/  BSYNC.RECONVERGENT B0 ;  /* 0x0000000000007941 */ /* 0x000fea0003800200 */
.L_x_149:
[----:B------:R-:W-:Y:S01]  /*8e50*/  ULEA UR4, UR46, UR43, 0x3 ;  /* 0x0000002b2e047291 */ /* 0x000fe2000f8e18ff */
[----:B------:R-:W-:-:S04]  /*8e60*/  DEPBAR.LE SB0, 0x0 ;  /* 0x000080000000791a */ /* 0x000fc80000000000 */
[----:B------:R-:W-:-:S04]  /*8e70*/  UIADD3 UR4, UPT, UPT, UR4, 0x80, URZ ;  /* 0x0000008004047890 */ /* 0x000fc8000fffe0ff */
[----:B------:R-:W-:-:S09]  /*8e80*/  UPRMT UR4, UR47, 0x654, UR4 ;  /* 0x000006542f047896 */ /* 0x000fd20008000004 */
[----:B------:R-:W-:Y:S01]  /*8e90*/  SYNCS.ARRIVE.TRANS64.RED.A1T0 RZ, [UR4], RZ ;  /* 0x000000ffffff79a7 */ /* 0x000fe20008100404 */
[----:B------:R-:W-:Y:S05]  /*8ea0*/  EXIT ;  /* 0x000000000000794d */ /* 0x000fea0003800000 */
.L_x_24:
[----:B--2---:R2:W3:Y:S02]  /*8eb0*/  SYNCS.PHASECHK.TRANS64.TRYWAIT P0, [R0+URZ+0x120], R2 ;  /* 0x00012002000075a7 */ /* 0x0044e400080011ff */
[----:B---3--:R-:W-:Y:S05]  /*8ec0*/  @!P0 NANOSLEEP.SYNCS 0x989680 ;  /* 0x009896800000895d */ /* 0x008fea0003900000 */
[----:B------:R-:W3:Y:S02]  /*8ed0*/  @!P0 SYNCS.PHASECHK.TRANS64 P0, [R0+URZ+0x120], R2 ;  /* 0x00012002000085a7 */ /* 0x000ee400080010ff */
[----:B---3--:R-:W-:Y:S05]  /*8ee0*/  @!P0 BRA `(.L_x_24) ;  /* 0xfffffffc00f08947 */ /* 0x008fea000383ffff */
[----:B------:R-:W-:Y:S05]  /*8ef0*/  BRA `(.L_x_153) ;  /* 0xffffff8800cc7947 */ /* 0x000fea000383ffff */
.L_x_27:
[----:B-1----:R-:W-:-:S07]  /*8f00*/  MOV R0, UR33 ;  /* 0x0000002100007c02 */ /* 0x002fce0008000f00 */
.L_x_154:
[----:B-1----:R1:W2:Y:S02]  /*8f10*/  SYNCS.PHASECHK.TRANS64.TRYWAIT P0, [R0+URZ+0x30], R3 ;  /* 0x00003003000075a7 */ /* 0x0022a400080011ff */
[----:B--2---:R-:W-:Y:S05]  /*8f20*/  @!P0 NANOSLEEP.SYNCS 0x989680 ;  /* 0x009896800000895d */ /* 0x004fea0003900000 */
[----:B------:R-:W2:Y:S02]  /*8f30*/  @!P0 SYNCS.PHASECHK.TRANS64 P0, [R0+URZ+0x30], R3 ;  /* 0x00003003000085a7 */ /* 0x000ea400080010ff */
[----:B--2---:R-:W-:Y:S05]  /*8f40*/  @!P0 BRA `(.L_x_154) ;  /* 0xfffffffc00f08947 */ /* 0x004fea000383ffff */
[----:B------:R-:W-:Y:S05]  /*8f50*/  BRA `(.L_x_26) ;  /* 0xffffff8c00207947 */ /* 0x000fea000383ffff */
.L_x_34:
[----:B-1----:R-:W-:-:S07]  /*8f60*/  MOV R0, UR7 ;  /* 0x0000000700007c02 */ /* 0x002fce0008000f00 */
.L_x_155:
[----:B-1----:R1:W2:Y:S02]  /*8f70*/  SYNCS.PHASECHK.TRANS64.TRYWAIT P0, [R0+URZ+0x30], R3 ;  /* 0x00003003000075a7 */ /* 0x0022a400080011ff */
[----:B--2---:R-:W-:Y:S05]  /*8f80*/  @!P0 NANOSLEEP.SYNCS 0x989680 ;  /* 0x009896800000895d */ /* 0x004fea0003900000 */
[----:B------:R-:W2:Y:S02]  /*8f90*/  @!P0 SYNCS.PHASECHK.TRANS64 P0, [R0+URZ+0x30], R3 ;  /* 0x00003003000085a7 */ /* 0x000ea400080010ff */
[----:B--2---:R-:W-:Y:S05]  /*8fa0*/  @!P0 BRA `(.L_x_155) ;  /* 0xfffffffc00f08947 */ /* 0x004fea000383ffff */
[----:B------:R-:W-:Y:S05]  /*8fb0*/  BRA `(.L_x_33) ;  /* 0xffffff9000147947 */ /* 0x000fea000383ffff */
.L_x_41:
[----:B-1----:R1:W2:Y:S02]  /*8fc0*/  SYNCS.PHASECHK.TRANS64.TRYWAIT P0, [R3+URZ+0xb0], R0 ;  /* 0x0000b000030075a7 */ /* 0x0022a400080011ff */
[----:B--2---:R-:W-:Y:S05]  /*8fd0*/  @!P0 NANOSLEEP.SYNCS 0x989680 ;  /* 0x009896800000895d */ /* 0x004fea0003900000 */
[----:B------:R-:W2:Y:S02]  /*8fe0*/  @!P0 SYNCS.PHASECHK.TRANS64 P0, [R3+URZ+0xb0], R0 ;  /* 0x0000b000030085a7 */ /* 0x000ea400080010ff */
[----:B--2---:R-:W-:Y:S05]  /*8ff0*/  @!P0 BRA `(.L_x_41) ;  /* 0xfffffffc00f08947 */ /* 0x004fea000383ffff */
[----:B------:R-:W-:Y:S05]  /*9000*/  BRA `(.L_x_156) ;  /* 0xffffff9000fc7947 */ /* 0x000fea000383ffff */
.L_x_45:
[----:B------:R-:W-:-:S07]  /*9010*/  MOV R0, UR4 ;  /* 0x0000000400007c02 */ /* 0x000fce0008000f00 */
.L_x_157:
[----:B-1----:R1:W2:Y:S02]  /*9020*/  SYNCS.PHASECHK.TRANS64.TRYWAIT P0, [R0+URZ], R2 ;  /* 0x00000002000075a7 */ /* 0x0022a400080011ff */
[----:B--2---:R-:W-:Y:S05]  /*9030*/  @!P0 NANOSLEEP.SYNCS 0x989680 ;  /* 0x009896800000895d */ /* 0x004fea0003900000 */
[----:B------:R-:W2:Y:S02]  /*9040*/  @!P0 SYNCS.PHASECHK.TRANS64 P0, [R0+URZ], R2 ;  /* 0x00000002000085a7 */ /* 0x000ea400080010ff */
[----:B--2---:R-:W-:Y:S05]  /*9050*/  @!P0 BRA `(.L_x_157) ;  /* 0xfffffffc00f08947 */ /* 0x004fea000383ffff */
[----:B------:R-:W-:Y:S05]  /*9060*/  BRA `(.L_x_158) ;  /* 0xffffff9800a47947 */ /* 0x000fea000383ffff */
.L_x_46:
[----:B------:R-:W-:-:S07]  /*9070*/  MOV R0, UR5 ;  /* 0x0000000500007c02 */ /* 0x000fce0008000f00 */
.L_x_159:
[----:B-1----:R1:W2:Y:S02]  /*9080*/  SYNCS.PHASECHK.TRANS64.TRYWAIT P0, [R0+URZ], R3 ;  /* 0x00000003000075a7 */ /* 0x0022a400080011ff */
[----:B--2---:R-:W-:Y:S05]  /*9090*/  @!P0 NANOSLEEP.SYNCS 0x989680 ;  /* 0x009896800000895d */ /* 0x004fea0003900000 */
[----:B------:R-:W2:Y:S02]  /*90a0*/  @!P0 SYNCS.PHASECHK.TRANS64 P0, [R0+URZ], R3 ;  /* 0x00000003000085a7 */ /* 0x000ea400080010ff */
[----:B--2---:R-:W-:Y:S05]  /*90b0*/  @!P0 BRA `(.L_x_159) ;  /* 0xfffffffc00f08947 */ /* 0x004fea000383ffff */
[----:B------:R-:W-:Y:S05]  /*90c0*/  BRA `(.L_x_160) ;  /* 0xffffff9800b07947 */ /* 0x000fea000383ffff */
.L_x_47:
[----:B------:R-:W-:-:S07]  /*90d0*/  MOV R0, UR5 ;  /* 0x0000000500007c02 */ /* 0x000fce0008000f00 */
.L_x_161:
[----:B-1----:R1:W2:Y:S02]  /*90e0*/  SYNCS.PHASECHK.TRANS64.TRYWAIT P0, [R0+URZ], R3 ;  /* 0x00000003000075a7 */ /* 0x0022a400080011ff */
[----:B--2---:R-:W-:Y:S05]  /*90f0*/  @!P0 NANOSLEEP.SYNCS 0x989680 ;  /* 0x009896800000895d */ /* 0x004fea0003900000 */
[----:B------:R-:W2:Y:S02]  /*9100*/  @!P0 SYNCS.PHASECHK.TRANS64 P0, [R0+URZ], R3 ;  /* 0x00000003000085a7 */ /* 0x000ea400080010ff */
[----:B--2---:R-:W-:Y:S05]  /*9110*/  @!P0 BRA `(.L_x_161) ;  /* 0xfffffffc00f08947 */ /* 0x004fea000383ffff */
[----:B------:R-:W-:Y:S05]  /*9120*/  BRA `(.L_x_162) ;  /* 0xffffff9800bc7947 */ /* 0x000fea000383ffff */
.L_x_48:
[----:B------:R-:W-:-:S07]  /*9130*/  MOV R0, UR5 ;  /* 0x0000000500007c02 */ /* 0x000fce0008000f00 */
.L_x_163:
[----:B-1----:R1:W2:Y:S02]  /*9140*/  SYNCS.PHASECHK.TRANS64.TRYWAIT P0, [R0+URZ], R3 ;  /* 0x00000003000075a7 */ /* 0x0022a400080011ff */
[----:B--2---:R-:W-:Y:S05]  /*9150*/  @!P0 NANOSLEEP.SYNCS 0x989680 ;  /* 0x009896800000895d */ /* 0x004fea0003900000 */
[----:B------:R-:W2:Y:S02]  /*9160*/  @!P0 SYNCS.PHASECHK.TRANS64 P0, [R0+URZ], R3 ;  /* 0x00000003000085a7 */ /* 0x000ea400080010ff */
[----:B--2---:R-:W-:Y:S05]  /*9170*/  @!P0 BRA `(.L_x_163) ;  /* 0xfffffffc00f08947 */ /* 0x004fea000383ffff */
[----:B------:R-:W-:Y:S05]  /*9180*/  BRA `(.L_x_164) ;  /* 0xffffff9800c87947 */ /* 0x000fea000383ffff */
.L_x_49:
[----:B------:R-:W-:-:S07]  /*9190*/  MOV R0, UR5 ;  /* 0x0000000500007c02 */ /* 0x000fce0008000f00 */
.L_x_165:
[----:B-1----:R1:W2:Y:S02]  /*91a0*/  SYNCS.PHASECHK.TRANS64.TRYWAIT P0, [R0+URZ], R3 ;  /* 0x00000003000075a7 */ /* 0x0022a400080011ff */
[----:B--2---:R-:W-:Y:S05]  /*91b0*/  @!P0 NANOSLEEP.SYNCS 0x989680 ;  /* 0x009896800000895d */ /* 0x004fea0003900000 */
[----:B------:R-:W2:Y:S02]  /*91c0*/  @!P0 SYNCS.PHASECHK.TRANS64 P0, [R0+URZ], R3 ;  /* 0x00000003000085a7 */ /* 0x000ea400080010ff */
[----:B--2---:R-:W-:Y:S05]  /*91d0*/  @!P0 BRA `(.L_x_165) ;  /* 0xfffffffc00f08947 */ /* 0x004fea000383ffff */
[----:B------:R-:W-:Y:S05]  /*91e0*/  BRA `(.L_x_166) ;  /* 0xffffff9800d47947 */ /* 0x000fea000383ffff */
.L_x_52:
[----:B--2---:R2:W3:Y:S02]  /*91f0*/  SYNCS.PHASECHK.TRANS64.TRYWAIT P0, [R2+URZ+0x110], R4 ;  /* 0x00011004020075a7 */ /* 0x0044e400080011ff */
[----:B---3--:R-:W-:Y:S05]  /*9200*/  @!P0 NANOSLEEP.SYNCS 0x989680 ;  /* 0x009896800000895d */ /* 0x008fea0003900000 */
[----:B------:R-:W3:Y:S02]  /*9210*/  @!P0 SYNCS.PHASECHK.TRANS64 P0, [R2+URZ+0x110], R4 ;  /* 0x00011004020085a7 */ /* 0x000ee400080010ff */
[----:B---3--:R-:W-:Y:S05]  /*9220*/  @!P0 BRA `(.L_x_52) ;  /* 0xfffffffc00f08947 */ /* 0x008fea000383ffff */
[----:B------:R-:W-:Y:S05]  /*9230*/  BRA `(.L_x_167) ;  /* 0xffffff9c00307947 */ /* 0x000fea000383ffff */
.L_x_53:
[----:B------:R-:W-:-:S07]  /*9240*/  MOV R2, UR4 ;  /* 0x0000000400027c02 */ /* 0x000fce0008000f00 */
.L_x_168:
[----:B--2---:R2:W3:Y:S02]  /*9250*/  SYNCS.PHASECHK.TRANS64.TRYWAIT P0, [R2+URZ+0xc0], R5 ;  /* 0x0000c005020075a7 */ /* 0x0044e400080011ff */
[----:B---3--:R-:W-:Y:S05]  /*9260*/  @!P0 NANOSLEEP.SYNCS 0x989680 ;  /* 0x009896800000895d */ /* 0x008fea0003900000 */
[----:B------:R-:W3:Y:S02]  /*9270*/  @!P0 SYNCS.PHASECHK.TRANS64 P0, [R2+URZ+0xc0], R5 ;  /* 0x0000c005020085a7 */ /* 0x000ee400080010ff */
[----:B---3--:R-:W-:Y:S05]  /*9280*/  @!P0 BRA `(.L_x_168) ;  /* 0xfffffffc00f08947 */ /* 0x008fea000383ffff */
[----:B------:R-:W-:Y:S05]  /*9290*/  BRA `(.L_x_169) ;  /* 0xffffff9c00407947 */ /* 0x000fea000383ffff */
.L_x_54:
[----:B--2---:R2:W3:Y:S02]  /*92a0*/  SYNCS.PHASECHK.TRANS64.TRYWAIT P1, [R2+URZ+0xb0], R4 ;  /* 0x0000b004020075a7 */ /* 0x0044e400080211ff */
[----:B---3--:R-:W-:Y:S05]  /*92b0*/  @!P1 NANOSLEEP.SYNCS 0x989680 ;  /* 0x009896800000995d */ /* 0x008fea0003900000 */
[----:B------:R-:W3:Y:S02]  /*92c0*/  @!P1 SYNCS.PHASECHK.TRANS64 P1, [R2+URZ+0xb0], R4 ;  /* 0x0000b004020095a7 */ /* 0x000ee400080210ff */
[----:B---3--:R-:W-:Y:S05]  /*92d0*/  @!P1 BRA `(.L_x_54) ;  /* 0xfffffffc00f09947 */ /* 0x008fea000383ffff */
[----:B------:R-:W-:Y:S05]  /*92e0*/  BRA `(.L_x_170) ;  /* 0xffffff9c00707947 */ /* 0x000fea000383ffff */
.L_x_57:
[----:B------:R-:W-:-:S07]  /*92f0*/  MOV R0, UR4 ;  /* 0x0000000400007c02 */ /* 0x000fce0008000f00 */
.L_x_171:
[----:B--2---:R2:W3:Y:S02]  /*9300*/  SYNCS.PHASECHK.TRANS64.TRYWAIT P0, [R0+URZ+0xc0], R2 ;  /* 0x0000c002000075a7 */ /* 0x0044e400080011ff */
[----:B---3--:R-:W-:Y:S05]  /*9310*/  @!P0 NANOSLEEP.SYNCS 0x989680 ;  /* 0x009896800000895d */ /* 0x008fea0003900000 */
[----:B------:R-:W3:Y:S02]  /*9320*/  @!P0 SYNCS.PHASECHK.TRANS64 P0, [R0+URZ+0xc0], R2 ;  /* 0x0000c002000085a7 */ /* 0x000ee400080010ff */
[----:B---3--:R-:W-:Y:S05]  /*9330*/  @!P0 BRA `(.L_x_171) ;  /* 0xfffffffc00f08947 */ /* 0x008fea000383ffff */
[----:B------:R-:W-:Y:S05]  /*9340*/  BRA `(.L_x_56) ;  /* 0xffffff9c00c47947 */ /* 0x000fea000383ffff */
.L_x_66:
[----:B--2---:R-:W-:-:S04]  /*9350*/  MOV R5, UR5 ;  /* 0x0000000500057c02 */ /* 0x004fc80008000f00 */
[----:B------:R2:W3:Y:S03]  /*9360*/  SYNCS.PHASECHK.TRANS64.TRYWAIT P0, [R5+URZ+0x8], R6 ;  /* 0x00000806050075a7 */ /* 0x0004e600080011ff */
[----:B---3--:R-:W-:Y:S05]  /*9370*/  @!P0 NANOSLEEP.SYNCS 0x989680 ;  /* 0x009896800000895d */ /* 0x008fea0003900000 */
[----:B------:R-:W3:Y:S02]  /*9380*/  @!P0 SYNCS.PHASECHK.TRANS64 P0, [R5+URZ+0x8], R6 ;  /* 0x00000806050085a7 */ /* 0x000ee400080010ff */
[----:B---3--:R-:W-:Y:S05]  /*9390*/  @!P0 BRA `(.L_x_66) ;  /* 0xfffffffc00ec8947 */ /* 0x008fea000383ffff */
[----:B------:R-:W-:Y:S05]  /*93a0*/  BRA `(.L_x_65) ;  /* 0xffffffa000787947 */ /* 0x000fea000383ffff */
.L_x_68:
[----:B------:R-:W-:Y:S01]  /*93b0*/  BSSY B0, `(.L_x_172) ;  /* 0x0000006000007945 */ /* 0x000fe20003800000 */
[----:B------:R-:W-:-:S07]  /*93c0*/  MOV R15, 0xffffffff ;  /* 0xffffffff000f7802 */ /* 0x000fce0000000f00 */
[----:B-12--5:R-:W-:Y:S05]  /*93d0*/  WARPSYNC.COLLECTIVE R15, `(.L_x_173) ;  /* 0x000000000f0c7348 */ /* 0x026fea0003c00000 */
[----:B------:R-:W-:Y:S02]  /*93e0*/  ELECT P6, UR79, PT ;  /* 0x00000000004f782f */ /* 0x000fe400038c0000 */
[----:B------:R-:W-:Y:S01]  /*93f0*/  MOV R14, UR79 ;  /* 0x0000004f000e7c02 */ /* 0x000fe20008000f00 */
[----:B-12--5:R-:W-:Y:S10]  /*9400*/  ENDCOLLECTIVE ;  /* 0x000000000000791b */ /* 0x026ff40003800000 */
.L_x_173:
[----:B------:R-:W-:Y:S05]  /*9410*/  BSYNC B0 ;  /* 0x0000000000007941 */ /* 0x000fea0003800000 */
.L_x_172:
[----:B------:R-:W-:Y:S01]  /*9420*/  PLOP3.LUT P0, PT, P6, PT, PT, 0x80, 0x8 ;  /* 0x000000000008781c */ /* 0x000fe2000370f070 */
[----:B------:R-:W-:-:S12]  /*9430*/  BRA `(.L_x_174) ;  /* 0xffffffa000a47947 */ /* 0x000fd8000383ffff */
.L_x_70:
[----:B--2---:R-:W-:-:S04]  /*9440*/  MOV R0, UR5 ;  /* 0x0000000500007c02 */ /* 0x004fc80008000f00 */
[----:B------:R2:W3:Y:S03]  /*9450*/  SYNCS.PHASECHK.TRANS64.TRYWAIT P0, [R0+URZ+0x8], R4 ;  /* 0x00000804000075a7 */ /* 0x0004e600080011ff */
[----:B---3--:R-:W-:Y:S05]  /*9460*/  @!P0 NANOSLEEP.SYNCS 0x989680 ;  /* 0x009896800000895d */ /* 0x008fea0003900000 */
[----:B------:R-:W3:Y:S02]  /*9470*/  @!P0 SYNCS.PHASECHK.TRANS64 P0, [R0+URZ+0x8], R4 ;  /* 0x00000804000085a7 */ /* 0x000ee400080010ff */
[----:B---3--:R-:W-:Y:S05]  /*9480*/  @!P0 BRA `(.L_x_70) ;  /* 0xfffffffc00ec8947 */ /* 0x008fea000383ffff */
[----:B------:R-:W-:Y:S05]  /*9490*/  BRA `(.L_x_69) ;  /* 0xffffffa000a87947 */ /* 0x000fea000383ffff */
.L_x_71:
[----:B-1----:R1:W2:Y:S02]  /*94a0*/  SYNCS.PHASECHK.TRANS64.TRYWAIT P0, [R0+URZ+0xb0], R4 ;  /* 0x0000b004000075a7 */ /* 0x0022a400080011ff */
[----:B--2---:R-:W-:Y:S05]  /*94b0*/  @!P0 NANOSLEEP.SYNCS 0x989680 ;  /* 0x009896800000895d */ /* 0x004fea0003900000 */
[----:B------:R-:W2:Y:S02]  /*94c0*/  @!P0 SYNCS.PHASECHK.TRANS64 P0, [R0+URZ+0xb0], R4 ;  /* 0x0000b004000085a7 */ /* 0x000ea400080010ff */
[----:B--2---:R-:W-:Y:S05]  /*94d0*/  @!P0 BRA `(.L_x_71) ;  /* 0xfffffffc00f08947 */ /* 0x004fea000383ffff */
[----:B------:R-:W-:Y:S05]  /*94e0*/  BRA `(.L_x_175) ;  /* 0xffffffa400b47947 */ /* 0x000fea000383ffff */
.L_x_73:
[----:B------:R-:W-:-:S07]  /*94f0*/  MOV R0, UR46 ;  /* 0x0000002e00007c02 */ /* 0x000fce0008000f00 */
.L_x_176:
[----:B-1----:R1:W2:Y:S02]  /*9500*/  SYNCS.PHASECHK.TRANS64.TRYWAIT P0, [R0+URZ+0xf0], R4 ;  /* 0x0000f004000075a7 */ /* 0x0022a400080011ff */
[----:B--2---:R-:W-:Y:S05]  /*9510*/  @!P0 NANOSLEEP.SYNCS 0x989680 ;  /* 0x009896800000895d */ /* 0x004fea0003900000 */
[----:B------:R-:W2:Y:S02]  /*9520*/  @!P0 SYNCS.PHASECHK.TRANS64 P0, [R0+URZ+0xf0], R4 ;  /* 0x0000f004000085a7 */ /* 0x000ea400080010ff */
[----:B--2---:R-:W-:Y:S05]  /*9530*/  @!P0 BRA `(.L_x_176) ;  /* 0xfffffffc00f08947 */ /* 0x004fea000383ffff */
[----:B------:R-:W-:Y:S05]  /*9540*/  BRA `(.L_x_177) ;  /* 0xffffffa800007947 */ /* 0x000fea000383ffff */
.L_x_76:
[----:B------:R-:W-:Y:S07]  /*9550*/  MOV R0, UR7 ;  /* 0x0000000700007c02 */ /* 0x000fee0008000f00 */
.L_x_178:
[----:B-1----:R1:W2:Y:S02]  /*9560*/  SYNCS.PHASECHK.TRANS64.TRYWAIT P0, [R0+URZ], R4 ;  /* 0x00000004000075a7 */ /* 0x0022a400080011ff */
[----:B--2---:R-:W-:Y:S05]  /*9570*/  @!P0 NANOSLEEP.SYNCS 0x989680 ;  /* 0x009896800000895d */ /* 0x004fea0003900000 */
[----:B------:R-:W2:Y:S02]  /*9580*/  @!P0 SYNCS.PHASECHK.TRANS64 P0, [R0+URZ], R4 ;  /* 0x00000004000085a7 */ /* 0x000ea400080010ff */
[----:B--2---:R-:W-:Y:S05]  /*9590*/  @!P0 BRA `(.L_x_178) ;  /* 0xfffffffc00f08947 */ /* 0x004fea000383ffff */
[----:B------:R-:W-:Y:S05]  /*95a0*/  BRA `(.L_x_75) ;  /* 0xffffffa800147947 */ /* 0x000fea000383ffff */
.L_x_80:
[----:B-1----:R-:W-:-:S07]  /*95b0*/  MOV R0, UR4 ;  /* 0x0000000400007c02 */ /* 0x002fce0008000f00 */
.L_x_179:
[----:B-1----:R1:W2:Y:S02]  /*95c0*/  SYNCS.PHASECHK.TRANS64.TRYWAIT P0, [R0+URZ], R2 ;  /* 0x00000002000075a7 */ /* 0x0022a400080011ff */
[----:B--2---:R-:W-:Y:S05]  /*95d0*/  @!P0 NANOSLEEP.SYNCS 0x989680 ;  /* 0x009896800000895d */ /* 0x004fea0003900000 */
[----:B------:R-:W2:Y:S02]  /*95e0*/  @!P0 SYNCS.PHASECHK.TRANS64 P0, [R0+URZ], R2 ;  /* 0x00000002000085a7 */ /* 0x000ea400080010ff */
[----:B--2---:R-:W-:Y:S05]  /*95f0*/  @!P0 BRA `(.L_x_179) ;  /* 0xfffffffc00f08947 */ /* 0x004fea000383ffff */
[----:B------:R-:W-:Y:S05]  /*9600*/  BRA `(.L_x_180) ;  /* 0xffffffac00587947 */ /* 0x000fea000383ffff */
.L_x_81:
[----:B------:R-:W-:-:S07]  /*9610*/  MOV R0, UR5 ;  /* 0x0000000500007c02 */ /* 0x000fce0008000f00 */
.L_x_181:
[----:B-1----:R1:W2:Y:S02]  /*9620*/  SYNCS.PHASECHK.TRANS64.TRYWAIT P0, [R0+URZ], R3 ;  /* 0x00000003000075a7 */ /* 0x0022a400080011ff */
[----:B--2---:R-:W-:Y:S05]  /*9630*/  @!P0 NANOSLEEP.SYNCS 0x989680 ;  /* 0x009896800000895d */ /* 0x004fea0003900000 */
[----:B------:R-:W2:Y:S02]  /*9640*/  @!P0 SYNCS.PHASECHK.TRANS64 P0, [R0+URZ], R3 ;  /* 0x00000003000085a7 */ /* 0x000ea400080010ff */
[----:B--2---:R-:W-:Y:S05]  /*9650*/  @!P0 BRA `(.L_x_181) ;  /* 0xfffffffc00f08947 */ /* 0x004fea000383ffff */
[----:B------:R-:W-:Y:S05]  /*9660*/  BRA `(.L_x_182) ;  /* 0xffffffac00647947 */ /* 0x000fea000383ffff */
.L_x_82:
[----:B------:R-:W-:-:S07]  /*9670*/  MOV R0, UR5 ;  /* 0x0000000500007c02 */ /* 0x000fce0008000f00 */
.L_x_183:
[----:B-1----:R1:W2:Y:S02]  /*9680*/  SYNCS.PHASECHK.TRANS64.TRYWAIT P0, [R0+URZ], R3 ;  /* 0x00000003000075a7 */ /* 0x0022a400080011ff */
[----:B--2---:R-:W-:Y:S05]  /*9690*/  @!P0 NANOSLEEP.SYNCS 0x989680 ;  /* 0x009896800000895d */ /* 0x004fea0003900000 */
[----:B------:R-:W2:Y:S02]  /*96a0*/  @!P0 SYNCS.PHASECHK.TRANS64 P0, [R0+URZ], R3 ;  /* 0x00000003000085a7 */ /* 0x000ea400080010ff */
[----:B--2---:R-:W-:Y:S05]  /*96b0*/  @!P0 BRA `(.L_x_183) ;  /* 0xfffffffc00f08947 */ /* 0x004fea000383ffff */
[----:B------:R-:W-:Y:S05]  /*96c0*/  BRA `(.L_x_184) ;  /* 0xffffffac00707947 */ /* 0x000fea000383ffff */
.L_x_85:
[----:B------:R-:W-:-:S07]  /*96d0*/  MOV R0, UR41 ;  /* 0x0000002900007c02 */ /* 0x000fce0008000f00 */
.L_x_185:
[----:B-1----:R1:W2:Y:S02]  /*96e0*/  SYNCS.PHASECHK.TRANS64.TRYWAIT P1, [R0+URZ+0x130], R2 ;  /* 0x00013002000075a7 */ /* 0x0022a400080211ff */
[----:B--2---:R-:W-:Y:S05]  /*96f0*/  @!P1 NANOSLEEP.SYNCS 0x989680 ;  /* 0x009896800000995d */ /* 0x004fea0003900000 */
[----:B------:R-:W2:Y:S02]  /*9700*/  @!P1 SYNCS.PHASECHK.TRANS64 P1, [R0+URZ+0x130], R2 ;  /* 0x00013002000095a7 */ /* 0x000ea400080210ff */
[----:B--2---:R-:W-:Y:S05]  /*9710*/  @!P1 BRA `(.L_x_185) ;  /* 0xfffffffc00f09947 */ /* 0x004fea000383ffff */
[----:B------:R-:W-:Y:S05]  /*9720*/  BRA `(.L_x_186) ;  /* 0xffffffac00bc7947 */ /* 0x000fea000383ffff */
.L_x_90:
[----:B--2---:R2:W3:Y:S02]  /*9730*/  SYNCS.PHASECHK.TRANS64.TRYWAIT P0, [R8+URZ+0xb0], R0 ;  /* 0x0000b000080075a7 */ /* 0x0044e400080011ff */
[----:B---3--:R-:W-:Y:S05]  /*9740*/  @!P0 NANOSLEEP.SYNCS 0x989680 ;  /* 0x009896800000895d */ /* 0x008fea0003900000 */
[----:B------:R-:W3:Y:S02]  /*9750*/  @!P0 SYNCS.PHASECHK.TRANS64 P0, [R8+URZ+0xb0], R0 ;  /* 0x0000b000080085a7 */ /* 0x000ee400080010ff */
[----:B---3--:R-:W-:Y:S05]  /*9760*/  @!P0 BRA `(.L_x_90) ;  /* 0xfffffffc00f08947 */ /* 0x008fea000383ffff */
[----:B------:R-:W-:Y:S05]  /*9770*/  BRA `(.L_x_187) ;  /* 0xffffffb000f47947 */ /* 0x000fea000383ffff */
.L_x_93:
[----:B--2---:R-:W-:Y:S07]  /*9780*/  MOV R0, UR21 ;  /* 0x0000001500007c02 */ /* 0x004fee0008000f00 */
.L_x_188:
[----:B--2---:R2:W3:Y:S02]  /*9790*/  SYNCS.PHASECHK.TRANS64.TRYWAIT P1, [R0+URZ+0xa8], R2 ;  /* 0x0000a802000075a7 */ /* 0x0044e400080211ff */
[----:B---3--:R-:W-:Y:S05]  /*97a0*/  @!P1 NANOSLEEP.SYNCS 0x989680 ;  /* 0x009896800000995d */ /* 0x008fea0003900000 */
[----:B------:R-:W3:Y:S02]  /*97b0*/  @!P1 SYNCS.PHASECHK.TRANS64 P1, [R0+URZ+0xa8], R2 ;  /* 0x0000a802000095a7 */ /* 0x000ee400080210ff */
[----:B---3--:R-:W-:Y:S05]  /*97c0*/  @!P1 BRA `(.L_x_188) ;  /* 0xfffffffc00f09947 */ /* 0x008fea000383ffff */
[----:B------:R-:W-:Y:S05]  /*97d0*/  BRA `(.L_x_92) ;  /* 0xffffffb800707947 */ /* 0x000fea000383ffff */
.L_x_96:
[----:B--2---:R-:W-:Y:S07]  /*97e0*/  MOV R0, UR21 ;  /* 0x0000001500007c02 */ /* 0x004fee0008000f00 */
.L_x_189:
[----:B--2---:R2:W3:Y:S02]  /*97f0*/  SYNCS.PHASECHK.TRANS64.TRYWAIT P0, [R0+URZ+0x80], R4 ;  /* 0x00008004000075a7 */ /* 0x0044e400080011ff */
[----:B---3--:R-:W-:Y:S05]  /*9800*/  @!P0 NANOSLEEP.SYNCS 0x989680 ;  /* 0x009896800000895d */ /* 0x008fea0003900000 */
[----:B------:R-:W3:Y:S02]  /*9810*/  @!P0 SYNCS.PHASECHK.TRANS64 P0, [R0+URZ+0x80], R4 ;  /* 0x00008004000085a7 */ /* 0x000ee400080010ff */
[----:B---3--:R-:W-:Y:S05]  /*9820*/  @!P0 BRA `(.L_x_189) ;  /* 0xfffffffc00f08947 */ /* 0x008fea000383ffff */
[----:B------:R-:W-:Y:S05]  /*9830*/  BRA `(.L_x_190) ;  /* 0xffffffb800c87947 */ /* 0x000fea000383ffff */
.L_x_97:
[----:B------:R-:W-:Y:S07]  /*9840*/  MOV R0, UR21 ;  /* 0x0000001500007c02 */ /* 0x000fee0008000f00 */
.L_x_191:
[----:B--2---:R2:W3:Y:S02]  /*9850*/  SYNCS.PHASECHK.TRANS64.TRYWAIT P0, [R0+URZ+0x88], R4 ;  /* 0x00008804000075a7 */ /* 0x0044e400080011ff */
[----:B---3--:R-:W-:Y:S05]  /*9860*/  @!P0 NANOSLEEP.SYNCS 0x989680 ;  /* 0x009896800000895d */ /* 0x008fea0003900000 */
[----:B------:R-:W3:Y:S02]  /*9870*/  @!P0 SYNCS.PHASECHK.TRANS64 P0, [R0+URZ+0x88], R4 ;  /* 0x00008804000085a7 */ /* 0x000ee400080010ff */
[----:B---3--:R-:W-:Y:S05]  /*9880*/  @!P0 BRA `(.L_x_191) ;  /* 0xfffffffc00f08947 */ /* 0x008fea000383ffff */
[----:B------:R-:W-:Y:S05]  /*9890*/  BRA `(.L_x_192) ;  /* 0xffffffbc00247947 */ /* 0x000fea000383ffff */
.L_x_98:
[----:B------:R-:W-:Y:S07]  /*98a0*/  MOV R0, UR21 ;  /* 0x0000001500007c02 */ /* 0x000fee0008000f00 */
.L_x_193:
[----:B--2---:R2:W3:Y:S02]  /*98b0*/  SYNCS.PHASECHK.TRANS64.TRYWAIT P0, [R0+URZ+0x90], R4 ;  /* 0x00009004000075a7 */ /* 0x0044e400080011ff */
[----:B---3--:R-:W-:Y:S05]  /*98c0*/  @!P0 NANOSLEEP.SYNCS 0x989680 ;  /* 0x009896800000895d */ /* 0x008fea0003900000 */
[----:B------:R-:W3:Y:S02]  /*98d0*/  @!P0 SYNCS.PHASECHK.TRANS64 P0, [R0+URZ+0x90], R4 ;  /* 0x00009004000085a7 */ /* 0x000ee400080010ff */
[----:B---3--:R-:W-:Y:S05]  /*98e0*/  @!P0 BRA `(.L_x_193) ;  /* 0xfffffffc00f08947 */ /* 0x008fea000383ffff */
[----:B------:R-:W-:Y:S05]  /*98f0*/  BRA `(.L_x_194) ;  /* 0xffffffbc00847947 */ /* 0x000fea000383ffff */
.L_x_99:
[----:B------:R-:W-:Y:S07]  /*9900*/  MOV R0, UR21 ;  /* 0x0000001500007c02 */ /* 0x000fee0008000f00 */
.L_x_195:
[----:B--2---:R2:W3:Y:S02]  /*9910*/  SYNCS.PHASECHK.TRANS64.TRYWAIT P0, [R0+URZ+0x98], R4 ;  /* 0x00009804000075a7 */ /* 0x0044e400080011ff */
[----:B---3--:R-:W-:Y:S05]  /*9920*/  @!P0 NANOSLEEP.SYNCS 0x989680 ;  /* 0x009896800000895d */ /* 0x008fea0003900000 */
[----:B------:R-:W3:Y:S02]  /*9930*/  @!P0 SYNCS.PHASECHK.TRANS64 P0, [R0+URZ+0x98], R4 ;  /* 0x00009804000085a7 */ /* 0x000ee400080010ff */
[----:B---3--:R-:W-:Y:S05]  /*9940*/  @!P0 BRA `(.L_x_195) ;  /* 0xfffffffc00f08947 */ /* 0x008fea000383ffff */
[----:B------:R-:W-:Y:S05]  /*9950*/  BRA `(.L_x_196) ;  /* 0xffffffbc00ec7947 */ /* 0x000fea000383ffff */
.L_x_101:
[----:B------:R-:W-:-:S07]  /*9960*/  MOV R0, UR21 ;  /* 0x0000001500007c02 */ /* 0x000fce0008000f00 */
.L_x_197:
[----:B---3--:R3:W4:Y:S02]  /*9970*/  SYNCS.PHASECHK.TRANS64.TRYWAIT P0, [R0+URZ+0x80], R2 ;  /* 0x00008002000075a7 */ /* 0x00872400080011ff */
[----:B----4-:R-:W-:Y:S05]  /*9980*/  @!P0 NANOSLEEP.SYNCS 0x989680 ;  /* 0x009896800000895d */ /* 0x010fea0003900000 */
[----:B------:R-:W4:Y:S02]  /*9990*/  @!P0 SYNCS.PHASECHK.TRANS64 P0, [R0+URZ+0x80], R2 ;  /* 0x00008002000085a7 */ /* 0x000f2400080010ff */
[----:B----4-:R-:W-:Y:S05]  /*99a0*/  @!P0 BRA `(.L_x_197) ;  /* 0xfffffffc00f08947 */ /* 0x010fea000383ffff */
[----:B------:R-:W-:Y:S05]  /*99b0*/  BRA `(.L_x_198) ;  /* 0xffffffc000787947 */ /* 0x000fea000383ffff */
.L_x_102:
[----:B---3--:R-:W-:-:S07]  /*99c0*/  MOV R0, UR21 ;  /* 0x0000001500007c02 */ /* 0x008fce0008000f00 */
.L_x_199:
[----:B---3--:R3:W4:Y:S02]  /*99d0*/  SYNCS.PHASECHK.TRANS64.TRYWAIT P0, [R0+URZ+0x88], R2 ;  /* 0x00008802000075a7 */ /* 0x00872400080011ff */
[----:B----4-:R-:W-:Y:S05]  /*99e0*/  @!P0 NANOSLEEP.SYNCS 0x989680 ;  /* 0x009896800000895d */ /* 0x010fea0003900000 */
[----:B------:R-:W4:Y:S02]  /*99f0*/  @!P0 SYNCS.PHASECHK.TRANS64 P0, [R0+URZ+0x88], R2 ;  /* 0x00008802000085a7 */ /* 0x000f2400080010ff */
[----:B----4-:R-:W-:Y:S05]  /*9a00*/  @!P0 BRA `(.L_x_199) ;  /* 0xfffffffc00f08947 */ /* 0x010fea000383ffff */
[----:B------:R-:W-:Y:S05]  /*9a10*/  BRA `(.L_x_200) ;  /* 0xffffffc000687947 */ /* 0x000fea000383ffff */
.L_x_103:
[----:B---3--:R-:W-:-:S07]  /*9a20*/  MOV R0, UR21 ;  /* 0x0000001500007c02 */ /* 0x008fce0008000f00 */
.L_x_201:
[----:B---3--:R3:W4:Y:S02]  /*9a30*/  SYNCS.PHASECHK.TRANS64.TRYWAIT P0, [R0+URZ+0x90], R2 ;  /* 0x00009002000075a7 */ /* 0x00872400080011ff */
[----:B----4-:R-:W-:Y:S05]  /*9a40*/  @!P0 NANOSLEEP.SYNCS 0x989680 ;  /* 0x009896800000895d */ /* 0x010fea0003900000 */
[----:B------:R-:W4:Y:S02]  /*9a50*/  @!P0 SYNCS.PHASECHK.TRANS64 P0, [R0+URZ+0x90], R2 ;  /* 0x00009002000085a7 */ /* 0x000f2400080010ff */
[----:B----4-:R-:W-:Y:S05]  /*9a60*/  @!P0 BRA `(.L_x_201) ;  /* 0xfffffffc00f08947 */ /* 0x010fea000383ffff */
[----:B------:R-:W-:Y:S05]  /*9a70*/  BRA `(.L_x_202) ;  /* 0xffffffc000587947 */ /* 0x000fea000383ffff */
.L_x_105:
[----:B-1----:R1:W2:Y:S02]  /*9a80*/  SYNCS.PHASECHK.TRANS64.TRYWAIT P0, [R3+URZ+0xb0], R0 ;  /* 0x0000b000030075a7 */ /* 0x0022a400080011ff */
[----:B--2---:R-:W-:Y:S05]  /*9a90*/  @!P0 NANOSLEEP.SYNCS 0x989680 ;  /* 0x009896800000895d */ /* 0x004fea0003900000 */
[----:B------:R-:W2:Y:S02]  /*9aa0*/  @!P0 SYNCS.PHASECHK.TRANS64 P0, [R3+URZ+0xb0], R0 ;  /* 0x0000b000030085a7 */ /* 0x000ea400080010ff */
[----:B--2---:R-:W-:Y:S05]  /*9ab0*/  @!P0 BRA `(.L_x_105) ;  /* 0xfffffffc00f08947 */ /* 0x004fea000383ffff */
[----:B------:R-:W-:Y:S05]  /*9ac0*/  BRA `(.L_x_203) ;  /* 0xffffffc400307947 */ /* 0x000fea000383ffff */
.L_x_116:
[----:B-1----:R-:W-:Y:S04]  /*9ad0*/  MOV R2, UR43 ;  /* 0x0000002b00027c02 */ /* 0x002fe80008000f00 */
[----:B------:R1:W2:Y:S03]  /*9ae0*/  SYNCS.PHASECHK.TRANS64.TRYWAIT P1, [R2+URZ+0x60], R3 ;  /* 0x00006003020075a7 */ /* 0x0002a600080211ff */
[----:B--2---:R-:W-:Y:S05]  /*9af0*/  @!P1 NANOSLEEP.SYNCS 0x989680 ;  /* 0x009896800000995d */ /* 0x004fea0003900000 */
[----:B------:R-:W2:Y:S02]  /*9b00*/  @!P1 SYNCS.PHASECHK.TRANS64 P1, [R2+URZ+0x60], R3 ;  /* 0x00006003020095a7 */ /* 0x000ea400080210ff */
[----:B--2---:R-:W-:Y:S05]  /*9b10*/  @!P1 BRA `(.L_x_116) ;  /* 0xfffffffc00ec9947 */ /* 0x004fea000383ffff */
[----:B------:R-:W-:Y:S05]  /*9b20*/  BRA `(.L_x_115) ;  /* 0xffffffd000a07947 */ /* 0x000fea000383ffff */
.L_x_118:
[----:B-1----:R1:W4:Y:S02]  /*9b30*/  SYNCS.PHASECHK.TRANS64.TRYWAIT P0, [R70+URZ+0xd0], R0 ;  /* 0x0000d000460075a7 */ /* 0x00232400080011ff */
[----:B----4-:R-:W-:Y:S05]  /*9b40*/  @!P0 NANOSLEEP.SYNCS 0x989680 ;  /* 0x009896800000895d */ /* 0x010fea0003900000 */
[----:B------:R-:W4:Y:S02]  /*9b50*/  @!P0 SYNCS.PHASECHK.TRANS64 P0, [R70+URZ+0xd0], R0 ;  /* 0x0000d000460085a7 */ /* 0x000f2400080010ff */
[----:B----4-:R-:W-:Y:S05]  /*9b60*/  @!P0 BRA `(.L_x_118) ;  /* 0xfffffffc00f08947 */ /* 0x010fea000383ffff */
[----:B------:R-:W-:Y:S05]  /*9b70*/  BRA `(.L_x_117) ;  /* 0xffffffd000c87947 */ /* 0x000fea000383ffff */
.L_x_127:
[----:B-1----:R1:W3:Y:S02]  /*9b80*/  SYNCS.PHASECHK.TRANS64.TRYWAIT P0, [R2+URZ+0x60], R0 ;  /* 0x00006000020075a7 */ /* 0x0022e400080011ff */
[----:B---3--:R-:W-:Y:S05]  /*9b90*/  @!P0 NANOSLEEP.SYNCS 0x989680 ;  /* 0x009896800000895d */ /* 0x008fea0003900000 */
[----:B------:R-:W3:Y:S02]  /*9ba0*/  @!P0 SYNCS.PHASECHK.TRANS64 P0, [R2+URZ+0x60], R0 ;  /* 0x00006000020085a7 */ /* 0x000ee400080010ff */
[----:B---3--:R-:W-:Y:S05]  /*9bb0*/  @!P0 BRA `(.L_x_127) ;  /* 0xfffffffc00f08947 */ /* 0x008fea000383ffff */
[----:B------:R-:W-:Y:S05]  /*9bc0*/  BRA `(.L_x_126) ;  /* 0xffffffd800787947 */ /* 0x000fea000383ffff */
.L_x_135:
[----:B-1----:R1:W3:Y:S02]  /*9bd0*/  SYNCS.PHASECHK.TRANS64.TRYWAIT P0, [R0+URZ+0x60], R6 ;  /* 0x00006006000075a7 */ /* 0x0022e400080011ff */
[----:B---3--:R-:W-:Y:S05]  /*9be0*/  @!P0 NANOSLEEP.SYNCS 0x989680 ;  /* 0x009896800000895d */ /* 0x008fea0003900000 */
[----:B------:R-:W3:Y:S02]  /*9bf0*/  @!P0 SYNCS.PHASECHK.TRANS64 P0, [R0+URZ+0x60], R6 ;  /* 0x00006006000085a7 */ /* 0x000ee400080010ff */
[----:B---3--:R-:W-:Y:S05]  /*9c00*/  @!P0 BRA `(.L_x_135) ;  /* 0xfffffffc00f08947 */ /* 0x008fea000383ffff */
[----:B------:R-:W-:Y:S05]  /*9c10*/  BRA `(.L_x_134) ;  /* 0xffffffe000507947 */ /* 0x000fea000383ffff */
.L_x_143:
[----:B-1----:R1:W3:Y:S02]  /*9c20*/  SYNCS.PHASECHK.TRANS64.TRYWAIT P0, [R0+URZ+0x60], R5 ;  /* 0x00006005000075a7 */ /* 0x0022e400080011ff */
[----:B---3--:R-:W-:Y:S05]  /*9c30*/  @!P0 NANOSLEEP.SYNCS 0x989680 ;  /* 0x009896800000895d */ /* 0x008fea0003900000 */
[----:B------:R-:W3:Y:S02]  /*9c40*/  @!P0 SYNCS.PHASECHK.TRANS64 P0, [R0+URZ+0x60], R5 ;  /* 0x00006005000085a7 */ /* 0x000ee400080010ff */
[----:B---3--:R-:W-:Y:S05]  /*9c50*/  @!P0 BRA `(.L_x_143) ;  /* 0xfffffffc00f08947 */ /* 0x008fea000383ffff */
[----:B------:R-:W-:Y:S05]  /*9c60*/  BRA `(.L_x_142) ;  /* 0xffffffe800287947 */ /* 0x000fea000383ffff */
        .weak           $__internal_0_$__cuda_sm10x_tcgen05_guardrail_trap_col_being_dealloced_not_returned_by_alloc
        .type           $__internal_0_$__cuda_sm10x_tcgen05_guardrail_trap_col_being_dealloced_not_returned_by_alloc,@function
        .size           $__internal_0_$__cuda_sm10x_tcgen05_guardrail_trap_col_being_dealloced_not_returned_by_alloc,($__internal_1_$__cuda_sm10x_tcgen05_guardrail_trap_phase_invalid_during_alloc - $__internal_0_$__cuda_sm10x_tcgen05_guardrail_trap_col_being_dealloced_not_returned_by_alloc)
$__internal_0_$__cuda_sm10x_tcgen05_guardrail_trap_col_being_dealloced_not_returned_by_alloc:
[----:B------:R-:W-:Y:S05]  /*9c70*/  BPT.TRAP 0x1 ;  /* 0x000000040000795c */ /* 0x000fea0000300000 */
[----:B------:R-:W-:-:S04]  /*9c80*/  HFMA2 R3, -RZ, RZ, 0, 0 ;  /* 0x00000000ff037431 */ /* 0x000fc800000001ff */
[----:B------:R-:W-:Y:S05]  /*9c90*/  RET.REL.NODEC R2 `(_ZN7cutlass13device_kernelINS_4gemm6kernel13GemmUniversalIN4cute5tupleIJiiiiEEENS1_10collective13CollectiveMmaINS1_35MainloopSm100TmaUmmaWarpSpecializedILi6ELi2ELi4ENS5_IJNS4_1CILi4EEENSA_ILi1EEESC_EEEEENS5_IJNSA_ILi128EEESF_NSA_ILi64EEEEEEfNS5_IJlSC_lEEEfSI_NS4_8TiledMMAINS4_8MMA_AtomIJNS4_23SM100_MMA_TF32_2x1SM_SSINS_10tfloat32_tESM_fLi128ELi128ELNS4_4UMMA5MajorE0ELSO_0ELNSN_7ScaleInE0ELSP_0EEEEEENS4_6LayoutINS5_IJSC_SC_SC_EEENS5_IJNSA_ILi0EEESU_SU_EEEEENS5_IJNS4_10UnderscoreESX_SX_EEEEENS4_18SM100_TMA_2SM_LOADENS4_14ComposedLayoutINS4_7SwizzleILi3ELi4ELi3EEENS4_18smem_ptr_flag_bitsILi32EEENSS_INS5_IJNSA_ILi8EEENSA_ILi32EEEEEENS5_IJS17_SC_EEEEEEEvNS4_8identityENS4_28SM100_TMA_2SM_LOAD_MULTICASTES1B_vS1C_EENS_8epilogue10collective18CollectiveEpilogueINS1F_23Sm100TmaWarpSpecializedILi4ELi2ELi16ELb1ELb0EEEJNS5_IJSG_SF_SG_EEENS5_IJNSS_ISG_SC_EENSS_INS5_IJNSA_ILi16EEENSA_ILi2EEEEEENS5_IJSC_SG_EEEEEEEEfSI_fSI_NS1F_6fusion15FusionCallbacksIS1J_NS1S_17LinearCombinationIffffLNS_15FloatRoundStyleE2EEES1K_S1R_JEEENS4_5SM1004TMEM4LOAD26SM100_TMEM_LOAD_32dp32b16xENS4_13SM90_TMA_LOADENS11_INS12_ILi2ELi4ELi3EEES15_NSS_INS5_IJS16_S1M_EEENS5_IJS1M_SC_EEEEEEENS4_39AutoVectorizingCopyWithAssumedAlignmentILi128EEENS4_14SM90_TMA_STOREES27_S29_S29_EEEvvEEEEvNT_6ParamsE) ;  /* 0xffffff6002d87950 */ /* 0x000fea0003c3ffff */
        .weak           $__internal_1_$__cuda_sm10x_tcgen05_guardrail_trap_phase_invalid_during_alloc
        .type           $__internal_1_$__cuda_sm10x_tcgen05_guardrail_trap_phase_invalid_during_alloc,@function
        .size           $__internal_1_$__cuda_sm10x_tcgen05_guardrail_trap_phase_invalid_during_alloc,($__internal_2_$__cuda_sm10x_tcgen05_guardrail_trap_unallocated_columns_being_dealloced - $__internal_1_$__cuda_sm10x_tcgen05_guardrail_trap_phase_invalid_during_alloc)
$__internal_1_$__cuda_sm10x_tcgen05_guardrail_trap_phase_invalid_during_alloc:
[----:B------:R-:W-:Y:S05]  /*9ca0*/  BPT.TRAP 0x1 ;  /* 0x000000040000795c */ /* 0x000fea0000300000 */
[----:B------:R-:W-:-:S04]  /*9cb0*/  MOV R5, 0x0 ;  /* 0x0000000000057802 */ /* 0x000fc80000000f00 */
[----:B------:R-:W-:Y:S05]  /*9cc0*/  RET.REL.NODEC R4 `(_ZN7cutlass13device_kernelINS_4gemm6kernel13GemmUniversalIN4cute5tupleIJiiiiEEENS1_10collective13CollectiveMmaINS1_35MainloopSm100TmaUmmaWarpSpecializedILi6ELi2ELi4ENS5_IJNS4_1CILi4EEENSA_ILi1EEESC_EEEEENS5_IJNSA_ILi128EEESF_NSA_ILi64EEEEEEfNS5_IJlSC_lEEEfSI_NS4_8TiledMMAINS4_8MMA_AtomIJNS4_23SM100_MMA_TF32_2x1SM_SSINS_10tfloat32_tESM_fLi128ELi128ELNS4_4UMMA5MajorE0ELSO_0ELNSN_7ScaleInE0ELSP_0EEEEEENS4_6LayoutINS5_IJSC_SC_SC_EEENS5_IJNSA_ILi0EEESU_SU_EEEEENS5_IJNS4_10UnderscoreESX_SX_EEEEENS4_18SM100_TMA_2SM_LOADENS4_14ComposedLayoutINS4_7SwizzleILi3ELi4ELi3EEENS4_18smem_ptr_flag_bitsILi32EEENSS_INS5_IJNSA_ILi8EEENSA_ILi32EEEEEENS5_IJS17_SC_EEEEEEEvNS4_8identityENS4_28SM100_TMA_2SM_LOAD_MULTICASTES1B_vS1C_EENS_8epilogue10collective18CollectiveEpilogueINS1F_23Sm100TmaWarpSpecializedILi4ELi2ELi16ELb1ELb0EEEJNS5_IJSG_SF_SG_EEENS5_IJNSS_ISG_SC_EENSS_INS5_IJNSA_ILi16EEENSA_ILi2EEEEEENS5_IJSC_SG_EEEEEEEEfSI_fSI_NS1F_6fusion15FusionCallbacksIS1J_NS1S_17LinearCombinationIffffLNS_15FloatRoundStyleE2EEES1K_S1R_JEEENS4_5SM1004TMEM4LOAD26SM100_TMEM_LOAD_32dp32b16xENS4_13SM90_TMA_LOADENS11_INS12_ILi2ELi4ELi3EEES15_NSS_INS5_IJS16_S1M_EEENS5_IJS1M_SC_EEEEEEENS4_39AutoVectorizingCopyWithAssumedAlignmentILi128EEENS4_14SM90_TMA_STOREES27_S29_S29_EEEvvEEEEvNT_6ParamsE) ;  /* 0xffffff6004cc7950 */ /* 0x000fea0003c3ffff */
        .weak           $__internal_2_$__cuda_sm10x_tcgen05_guardrail_trap_unallocated_columns_being_dealloced
        .type           $__internal_2_$__cuda_sm10x_tcgen05_guardrail_trap_unallocated_columns_being_dealloced,@function
        .size           $__internal_2_$__cuda_sm10x_tcgen05_guardrail_trap_unallocated_columns_being_dealloced,(.L_x_205 - $__internal_2_$__cuda_sm10x_tcgen05_guardrail_trap_unallocated_columns_being_dealloced)
$__internal_2_$__cuda_sm10x_tcgen05_guardrail_trap_unallocated_columns_being_dealloced:
[----:B------:R-:W-:Y:S05]  /*9cd0*/  BPT.TRAP 0x1 ;  /* 0x000000040000795c */ /* 0x000fea0000300000 */
[----:B------:R-:W-:-:S04]  /*9ce0*/  HFMA2 R3, -RZ, RZ, 0, 0 ;  /* 0x00000000ff037431 */ /* 0x000fc800000001ff */
[----:B------:R-:W-:Y:S05]  /*9cf0*/  RET.REL.NODEC R2 `(_ZN7cutlass13device_kernelINS_4gemm6kernel13GemmUniversalIN4cute5tupleIJiiiiEEENS1_10collective13CollectiveMmaINS1_35MainloopSm100TmaUmmaWarpSpecializedILi6ELi2ELi4ENS5_IJNS4_1CILi4EEENSA_ILi1EEESC_EEEEENS5_IJNSA_ILi128EEESF_NSA_ILi64EEEEEEfNS5_IJlSC_lEEEfSI_NS4_8TiledMMAINS4_8MMA_AtomIJNS4_23SM100_MMA_TF32_2x1SM_SSINS_10tfloat32_tESM_fLi128ELi128ELNS4_4UMMA5MajorE0ELSO_0ELNSN_7ScaleInE0ELSP_0EEEEEENS4_6LayoutINS5_IJSC_SC_SC_EEENS5_IJNSA_ILi0EEESU_SU_EEEEENS5_IJNS4_10UnderscoreESX_SX_EEEEENS4_18SM100_TMA_2SM_LOADENS4_14ComposedLayoutINS4_7SwizzleILi3ELi4ELi3EEENS4_18smem_ptr_flag_bitsILi32EEENSS_INS5_IJNSA_ILi8EEENSA_ILi32EEEEEENS5_IJS17_SC_EEEEEEEvNS4_8identityENS4_28SM100_TMA_2SM_LOAD_MULTICASTES1B_vS1C_EENS_8epilogue10collective18CollectiveEpilogueINS1F_23Sm100TmaWarpSpecializedILi4ELi2ELi16ELb1ELb0EEEJNS5_IJSG_SF_SG_EEENS5_IJNSS_ISG_SC_EENSS_INS5_IJNSA_ILi16EEENSA_ILi2EEEEEENS5_IJSC_SG_EEEEEEEEfSI_fSI_NS1F_6fusion15FusionCallbacksIS1J_NS1S_17LinearCombinationIffffLNS_15FloatRoundStyleE2EEES1K_S1R_JEEENS4_5SM1004TMEM4LOAD26SM100_TMEM_LOAD_32dp32b16xENS4_13SM90_TMA_LOADENS11_INS12_ILi2ELi4ELi3EEES15_NSS_INS5_IJS16_S1M_EEENS5_IJS1M_SC_EEEEEEENS4_39AutoVectorizingCopyWithAssumedAlignmentILi128EEENS4_14SM90_TMA_STOREES27_S29_S29_EEEvvEEEEvNT_6ParamsE) ;  /* 0xffffff6002c07950 */ /* 0x000fea0003c3ffff */
.L_x_204:
[----:B------:R-:W-:-:S00]  /*9d00*/  BRA `(.L_x_204) ;  /* 0xfffffffc00fc7947 */ /* 0x000fc0000383ffff */
[----:B------:R-:W-:-:S00]  /*9d10*/  NOP ;  /* 0x0000000000007918 */ /* 0x000fc00000000000 */
        /* <DEDUP_REMOVED lines=14> */
.L_x_205:


//--------------------- .nv.global.init           --------------------------
	.section	.nv.global.init,"aw",@progbits
.nv.global.init:
	.type		$str$27,@object
	.size		$str$27,($str$28 - $str$27)
$str$27:
        /*0000*/ 	.byte	0x28, 0x61, 0x64, 0x64, 0x72, 0x65, 0x73, 0x73, 0x20, 0x26, 0x20, 0x6d, 0x61, 0x73, 0x6b, 0x29
        /*0010*/ 	.byte	0x20, 0x3d, 0x3d, 0x20, 0x30, 0x00
	.type		$str$28,@object
	.size		$str$28,($str$26 - $str$28)
$str$28:
        /*0016*/ 	.byte	0x2f, 0x74, 0x6d, 0x70, 0x2f, 0x63, 0x75, 0x74, 0x6c, 0x61, 0x73, 0x73, 0x5f, 0x73, 0x77, 0x65
        /*0026*/ 	.byte	0x65, 0x70, 0x5f, 0x73, 0x72, 0x63, 0x2f, 0x69, 0x6e, 0x63, 0x6c, 0x75, 0x64, 0x65, 0x2f, 0x63
        /*0036*/ 	.byte	0x75, 0x74, 0x65, 0x2f, 0x70, 0x6f, 0x69, 0x6e, 0x74, 0x65, 0x72, 0x5f, 0x66, 0x6c, 0x61, 0x67
        /*0046*/ 	.byte	0x67, 0x65, 0x64, 0x2e, 0x68, 0x70, 0x70, 0x00
	.type		$str$26,@object
	.size		$str$26,($str$25 - $str$26)
$str$26:
        /*004e*/ 	.byte	0x2f, 0x74, 0x6d, 0x70, 0x2f, 0x63, 0x75, 0x74, 0x6c, 0x61, 0x73, 0x73, 0x5f, 0x73, 0x77, 0x65
        /*005e*/ 	.byte	0x65, 0x70, 0x5f, 0x73, 0x72, 0x63, 0x2f, 0x69, 0x6e, 0x63, 0x6c, 0x75, 0x64, 0x65, 0x2f, 0x63
        /*006e*/ 	.byte	0x75, 0x74, 0x65, 0x2f, 0x61, 0x74, 0x6f, 0x6d, 0x2f, 0x63, 0x6f, 0x70, 0x79, 0x5f, 0x74, 0x72
        /*007e*/ 	.byte	0x61, 0x69, 0x74, 0x73, 0x5f, 0x73, 0x6d, 0x31, 0x30, 0x30, 0x2e, 0x68, 0x70, 0x70, 0x00
	.type		$str$25,@object
	.size		$str$25,(__unnamed_1 - $str$25)
$str$25:
        /*008d*/ 	.byte	0x28, 0x28, 0x75, 0x69, 0x6e, 0x74, 0x33, 0x32, 0x5f, 0x74, 0x28, 0x74, 0x68, 0x72, 0x65, 0x61
        /*009d*/ 	.byte	0x64, 0x49, 0x64, 0x78, 0x2e, 0x78, 0x29, 0x20, 0x2f, 0x20, 0x33, 0x32, 0x29, 0x20, 0x25, 0x20
        /*00ad*/ 	.byte	0x34, 0x29, 0x20, 0x3d, 0x3d, 0x20, 0x28, 0x28, 0x28, 0x74, 0x6d, 0x65, 0x6d, 0x5f, 0x61, 0x64
        /*00bd*/ 	.byte	0x64, 0x72, 0x20, 0x3e, 0x3e, 0x20, 0x31, 0x36, 0x29, 0x20, 0x2f, 0x20, 0x33, 0x32, 0x29, 0x20
        /*00cd*/ 	.byte	0x25, 0x20, 0x34, 0x29, 0x00
	.type		__unnamed_1,@object
	.size		__unnamed_1,(__unnamed_2 - __unnamed_1)
__unnamed_1:
        /*00d2*/ 	.byte	0x61, 0x75, 0x74, 0x6f, 0x20, 0x63, 0x75, 0x74, 0x65, 0x3a, 0x3a, 0x61, 0x73, 0x5f, 0x70, 0x6f
        /* <DEDUP_REMOVED lines=23> */
        /*0252*/ 	.byte	0x3a, 0x3a, 0x43, 0x3c, 0x32, 0x30, 0x34, 0x38, 0x3e, 0x3e, 0x3e, 0x3e, 0x5d, 0x00
	.type		__unnamed_2,@object
	.size		__unnamed_2,(.L_2 - __unnamed_2)
__unnamed_2:
        /* <DEDUP_REMOVED lines=42> */
        /*0500*/ 	.byte	0x3e, 0x5d, 0x00
.L_2:


//--------------------- .nv.shared._ZN7cutlass13device_kernelINS_4gemm6kernel13GemmUniversalIN4cute5tupleIJiiiiEEENS1_10collective13CollectiveMmaINS1_35MainloopSm100TmaUmmaWarpSpecializedILi6ELi2ELi4ENS5_IJNS4_1CILi4EEENSA_ILi1EEESC_EEEEENS5_IJNSA_ILi128EEESF_NSA_ILi64EEEEEEfNS5_IJlSC_lEEEfSI_NS4_8TiledMMAINS4_8MMA_AtomIJNS4_23SM100_MMA_TF32_2x1SM_SSINS_10tfloat32_tESM_fLi128ELi128ELNS4_4UMMA5MajorE0ELSO_0ELNSN_7ScaleInE0ELSP_0EEEEEENS4_6LayoutINS5_IJSC_SC_SC_EEENS5_IJNSA_ILi0EEESU_SU_EEEEENS5_IJNS4_10UnderscoreESX_SX_EEEEENS4_18SM100_TMA_2SM_LOADENS4_14ComposedLayoutINS4_7SwizzleILi3ELi4ELi3EEENS4_18smem_ptr_flag_bitsILi32EEENSS_INS5_IJNSA_ILi8EEENSA_ILi32EEEEEENS5_IJS17_SC_EEEEEEEvNS4_8identityENS4_28SM100_TMA_2SM_LOAD_MULTICASTES1B_vS1C_EENS_8epilogue10collective18CollectiveEpilogueINS1F_23Sm100TmaWarpSpecializedILi4ELi2ELi16ELb1ELb0EEEJNS5_IJSG_SF_SG_EEENS5_IJNSS_ISG_SC_EENSS_INS5_IJNSA_ILi16EEENSA_ILi2EEEEEENS5_IJSC_SG_EEEEEEEEfSI_fSI_NS1F_6fusion15FusionCallbacksIS1J_NS1S_17LinearCombinationIffffLNS_15FloatRoundStyleE2EEES1K_S1R_JEEENS4_5SM1004TMEM4LOAD26SM100_TMEM_LOAD_32dp32b16xENS4_13SM90_TMA_LOADENS11_INS12_ILi2ELi4ELi3EEES15_NSS_INS5_IJS16_S1M_EEENS5_IJS1M_SC_EEEEEEENS4_39AutoVectorizingCopyWithAssumedAlignmentILi128EEENS4_14SM90_TMA_STOREES27_S29_S29_EEEvvEEEEvNT_6ParamsE --------------------------
	.section	.nv.shared._ZN7cutlass13device_kernelINS_4gemm6kernel13GemmUniversalIN4cute5tupleIJiiiiEEENS1_10collective13CollectiveMmaINS1_35MainloopSm100TmaUmmaWarpSpecializedILi6ELi2ELi4ENS5_IJNS4_1CILi4EEENSA_ILi1EEESC_EEEEENS5_IJNSA_ILi128EEESF_NSA_ILi64EEEEEEfNS5_IJlSC_lEEEfSI_NS4_8TiledMMAINS4_8MMA_AtomIJNS4_23SM100_MMA_TF32_2x1SM_SSINS_10tfloat32_tESM_fLi128ELi128ELNS4_4UMMA5MajorE0ELSO_0ELNSN_7ScaleInE0ELSP_0EEEEEENS4_6LayoutINS5_IJSC_SC_SC_EEENS5_IJNSA_ILi0EEESU_SU_EEEEENS5_IJNS4_10UnderscoreESX_SX_EEEEENS4_18SM100_TMA_2SM_LOADENS4_14ComposedLayoutINS4_7SwizzleILi3ELi4ELi3EEENS4_18smem_ptr_flag_bitsILi32EEENSS_INS5_IJNSA_ILi8EEENSA_ILi32EEEEEENS5_IJS17_SC_EEEEEEEvNS4_8identityENS4_28SM100_TMA_2SM_LOAD_MULTICASTES1B_vS1C_EENS_8epilogue10collective18CollectiveEpilogueINS1F_23Sm100TmaWarpSpecializedILi4ELi2ELi16ELb1ELb0EEEJNS5_IJSG_SF_SG_EEENS5_IJNSS_ISG_SC_EENSS_INS5_IJNSA_ILi16EEENSA_ILi2EEEEEENS5_IJSC_SG_EEEEEEEEfSI_fSI_NS1F_6fusion15FusionCallbacksIS1J_NS1S_17LinearCombinationIffffLNS_15FloatRoundStyleE2EEES1K_S1R_JEEENS4_5SM1004TMEM4LOAD26SM100_TMEM_LOAD_32dp32b16xENS4_13SM90_TMA_LOADENS11_INS12_ILi2ELi4ELi3EEES15_NSS_INS5_IJS16_S1M_EEENS5_IJS1M_SC_EEEEEEENS4_39AutoVectorizingCopyWithAssumedAlignmentILi128EEENS4_14SM90_TMA_STOREES27_S29_S29_EEEvvEEEEvNT_6ParamsE,"aw",@nobits
	.sectionflags	@""
	.align	16
	.zero		1024


//--------------------- .nv.shared.reserved.0     --------------------------
	.section	.nv.shared.reserved.0,"aw",@nobits
	.weak		__nv_reservedSMEM_offset_0_alias
	.size		__nv_reservedSMEM_offset_0_alias, 0, 64
	.other		__nv_reservedSMEM_offset_0_alias,@"STO_CUDA_RESERVED_SHARED STV_DEFAULT"
__nv_reservedSMEM_offset_0_alias:
	.zero		0
.nv.shared.reserved.0:
	.zero		64
	.weak		__nv_reservedSMEM_tcgen05_partition
	.type		__nv_reservedSMEM_tcgen05_partition,@object
	.size		__nv_reservedSMEM_tcgen05_partition,(.L_0 - __nv_reservedSMEM_tcgen05_partition)
__nv_reservedSMEM_tcgen05_partition:
	.zero		32
.L_0:


//--------------------- .nv.global                --------------------------
	.section	.nv.global,"aw",@nobits
.nv.global:
	.type		_ZN40_INTERNAL_4367e078_4_k_cu_faa61d47_323304cute1_E,@object
	.size		_ZN40_INTERNAL_4367e078_4_k_cu_faa61d47_323304cute1_E,(_ZN40_INTERNAL_4367e078_4_k_cu_faa61d47_323304cuda3std3__45__cpo6cbeginE - _ZN40_INTERNAL_4367e078_4_k_cu_faa61d47_323304cute1_E)
_ZN40_INTERNAL_4367e078_4_k_cu_faa61d47_323304cute1_E:
	.zero		1
	.type		_ZN40_INTERNAL_4367e078_4_k_cu_faa61d47_323304cuda3std3__45__cpo6cbeginE,@object
	.size		_ZN40_INTERNAL_4367e078_4_k_cu_faa61d47_323304cuda3std3__45__cpo6cbeginE,(_ZN40_INTERNAL_4367e078_4_k_cu_faa61d47_323304cuda3std3__48in_placeE - _ZN40_INTERNAL_4367e078_4_k_cu_faa61d47_323304cuda3std3__45__cpo6cbeginE)
_ZN40_INTERNAL_4367e078_4_k_cu_faa61d47_323304cuda3std3__45__cpo6cbeginE:
	.zero		1
	.type		_ZN40_INTERNAL_4367e078_4_k_cu_faa61d47_323304cuda3std3__48in_placeE,@object
	.size		_ZN40_INTERNAL_4367e078_4_k_cu_faa61d47_323304cuda3std3__48in_placeE,(_ZN40_INTERNAL_4367e078_4_k_cu_faa61d47_323304cuda3std6ranges3__45__cpo9iter_moveE - _ZN40_INTERNAL_4367e078_4_k_cu_faa61d47_323304cuda3std3__48in_placeE)
_ZN40_INTERNAL_4367e078_4_k_cu_faa61d47_323304cuda3std3__48in_placeE:
	.zero		1
	.type		_ZN40_INTERNAL_4367e078_4_k_cu_faa61d47_323304cuda3std6ranges3__45__cpo9iter_moveE,@object
	.size		_ZN40_INTERNAL_4367e078_4_k_cu_faa61d47_323304cuda3std6ranges3__45__cpo9iter_moveE,(_ZN40_INTERNAL_4367e078_4_k_cu_faa61d47_323304cuda3std3__45__cpo5beginE - _ZN40_INTERNAL_4367e078_4_k_cu_faa61d47_323304cuda3std6ranges3__45__cpo9iter_moveE)
_ZN40_INTERNAL_4367e078_4_k_cu_faa61d47_323304cuda3std6ranges3__45__cpo9iter_moveE:
	.zero		1
	.type		_ZN40_INTERNAL_4367e078_4_k_cu_faa61d47_323304cuda3std3__45__cpo5beginE,@object
	.size		_ZN40_INTERNAL_4367e078_4_k_cu_faa61d47_323304cuda3std3__45__cpo5beginE,(_ZN40_INTERNAL_4367e078_4_k_cu_faa61d47_323304cuda3std3__442_GLOBAL__N__4367e078_4_k_cu_faa61d47_323306ignoreE - _ZN40_INTERNAL_4367e078_4_k_cu_faa61d47_323304cuda3std3__45__cpo5beginE)
_ZN40_INTERNAL_4367e078_4_k_cu_faa61d47_323304cuda3std3__45__cpo5beginE:
	.zero		1
	.type		_ZN40_INTERNAL_4367e078_4_k_cu_faa61d47_323304cuda3std3__442_GLOBAL__N__4367e078_4_k_cu_faa61d47_323306ignoreE,@object
	.size		_ZN40_INTERNAL_4367e078_4_k_cu_faa61d47_323304cuda3std3__442_GLOBAL__N__4367e078_4_k_cu_faa61d47_323306ignoreE,(_ZN40_INTERNAL_4367e078_4_k_cu_faa61d47_323304cute7productE - _ZN40_INTERNAL_4367e078_4_k_cu_faa61d47_323304cuda3std3__442_GLOBAL__N__4367e078_4_k_cu_faa61d47_323306ignoreE)
_ZN40_INTERNAL_4367e078_4_k_cu_faa61d47_323304cuda3std3__442_GLOBAL__N__4367e078_4_k_cu_faa61d47_323306ignoreE:
	.zero		1
	.type		_ZN40_INTERNAL_4367e078_4_k_cu_faa61d47_323304cute7productE,@object
	.size		_ZN40_INTERNAL_4367e078_4_k_cu_faa61d47_323304cute7productE,(_ZN40_INTERNAL_4367e078_4_k_cu_faa61d47_323304cuda3std3__45__cpo3endE - _ZN40_INTERNAL_4367e078_4_k_cu_faa61d47_323304cute7productE)
_ZN40_INTERNAL_4367e078_4_k_cu_faa61d47_323304cute7productE:
	.zero		1
	.type		_ZN40_INTERNAL_4367e078_4_k_cu_faa61d47_323304cuda3std3__45__cpo3endE,@object
	.size		_ZN40_INTERNAL_4367e078_4_k_cu_faa61d47_323304cuda3std3__45__cpo3endE,(_ZN40_INTERNAL_4367e078_4_k_cu_faa61d47_323304cuda3std3__419piecewise_constructE - _ZN40_INTERNAL_4367e078_4_k_cu_faa61d47_323304cuda3std3__45__cpo3endE)
_ZN40_INTERNAL_4367e078_4_k_cu_faa61d47_323304cuda3std3__45__cpo3endE:
	.zero		1
	.type		_ZN40_INTERNAL_4367e078_4_k_cu_faa61d47_323304cuda3std3__419piecewise_constructE,@object
	.size		_ZN40_INTERNAL_4367e078_4_k_cu_faa61d47_323304cuda3std3__419piecewise_constructE,(_ZN40_INTERNAL_4367e078_4_k_cu_faa61d47_323304cuda3std3__45__cpo4cendE - _ZN40_INTERNAL_4367e078_4_k_cu_faa61d47_323304cuda3std3__419piecewise_constructE)
_ZN40_INTERNAL_4367e078_4_k_cu_faa61d47_323304cuda3std3__419piecewise_constructE:
	.zero		1
	.type		_ZN40_INTERNAL_4367e078_4_k_cu_faa61d47_323304cuda3std3__45__cpo4cendE,@object
	.size		_ZN40_INTERNAL_4367e078_4_k_cu_faa61d47_323304cuda3std3__45__cpo4cendE,(_ZN40_INTERNAL_4367e078_4_k_cu_faa61d47_323304cuda3std6ranges3__45__cpo4swapE - _ZN40_INTERNAL_4367e078_4_k_cu_faa61d47_323304cuda3std3__45__cpo4cendE)
_ZN40_INTERNAL_4367e078_4_k_cu_faa61d47_323304cuda3std3__45__cpo4cendE:
	.zero		1
	.type		_ZN40_INTERNAL_4367e078_4_k_cu_faa61d47_323304cuda3std6ranges3__45__cpo4swapE,@object
	.size		_ZN40_INTERNAL_4367e078_4_k_cu_faa61d47_323304cuda3std6ranges3__45__cpo4swapE,(.L_10 - _ZN40_INTERNAL_4367e078_4_k_cu_faa61d47_323304cuda3std6ranges3__45__cpo4swapE)
_ZN40_INTERNAL_4367e078_4_k_cu_faa61d47_323304cuda3std6ranges3__45__cpo4swapE:
	.zero		1
.L_10:


//--------------------- .nv.constant0._ZN7cutlass13device_kernelINS_4gemm6kernel13GemmUniversalIN4cute5tupleIJiiiiEEENS1_10collective13CollectiveMmaINS1_35MainloopSm100TmaUmmaWarpSpecializedILi6ELi2ELi4ENS5_IJNS4_1CILi4EEENSA_ILi1EEESC_EEEEENS5_IJNSA_ILi128EEESF_NSA_ILi64EEEEEEfNS5_IJlSC_lEEEfSI_NS4_8TiledMMAINS4_8MMA_AtomIJNS4_23SM100_MMA_TF32_2x1SM_SSINS_10tfloat32_tESM_fLi128ELi128ELNS4_4UMMA5MajorE0ELSO_0ELNSN_7ScaleInE0ELSP_0EEEEEENS4_6LayoutINS5_IJSC_SC_SC_EEENS5_IJNSA_ILi0EEESU_SU_EEEEENS5_IJNS4_10UnderscoreESX_SX_EEEEENS4_18SM100_TMA_2SM_LOADENS4_14ComposedLayoutINS4_7SwizzleILi3ELi4ELi3EEENS4_18smem_ptr_flag_bitsILi32EEENSS_INS5_IJNSA_ILi8EEENSA_ILi32EEEEEENS5_IJS17_SC_EEEEEEEvNS4_8identityENS4_28SM100_TMA_2SM_LOAD_MULTICASTES1B_vS1C_EENS_8epilogue10collective18CollectiveEpilogueINS1F_23Sm100TmaWarpSpecializedILi4ELi2ELi16ELb1ELb0EEEJNS5_IJSG_SF_SG_EEENS5_IJNSS_ISG_SC_EENSS_INS5_IJNSA_ILi16EEENSA_ILi2EEEEEENS5_IJSC_SG_EEEEEEEEfSI_fSI_NS1F_6fusion15FusionCallbacksIS1J_NS1S_17LinearCombinationIffffLNS_15FloatRoundStyleE2EEES1K_S1R_JEEENS4_5SM1004TMEM4LOAD26SM100_TMEM_LOAD_32dp32b16xENS4_13SM90_TMA_LOADENS11_INS12_ILi2ELi4ELi3EEES15_NSS_INS5_IJS16_S1M_EEENS5_IJS1M_SC_EEEEEEENS4_39AutoVectorizingCopyWithAssumedAlignmentILi128EEENS4_14SM90_TMA_STOREES27_S29_S29_EEEvvEEEEvNT_6ParamsE --------------------------
	.section	.nv.constant0._ZN7cutlass13device_kernelINS_4gemm6kernel13GemmUniversalIN4cute5tupleIJiiiiEEENS1_10collective13CollectiveMmaINS1_35MainloopSm100TmaUmmaWarpSpecializedILi6ELi2ELi4ENS5_IJNS4_1CILi4EEENSA_ILi1EEESC_EEEEENS5_IJNSA_ILi128EEESF_NSA_ILi64EEEEEEfNS5_IJlSC_lEEEfSI_NS4_8TiledMMAINS4_8MMA_AtomIJNS4_23SM100_MMA_TF32_2x1SM_SSINS_10tfloat32_tESM_fLi128ELi128ELNS4_4UMMA5MajorE0ELSO_0ELNSN_7ScaleInE0ELSP_0EEEEEENS4_6LayoutINS5_IJSC_SC_SC_EEENS5_IJNSA_ILi0EEESU_SU_EEEEENS5_IJNS4_10UnderscoreESX_SX_EEEEENS4_18SM100_TMA_2SM_LOADENS4_14ComposedLayoutINS4_7SwizzleILi3ELi4ELi3EEENS4_18smem_ptr_flag_bitsILi32EEENSS_INS5_IJNSA_ILi8EEENSA_ILi32EEEEEENS5_IJS17_SC_EEEEEEEvNS4_8identityENS4_28SM100_TMA_2SM_LOAD_MULTICASTES1B_vS1C_EENS_8epilogue10collective18CollectiveEpilogueINS1F_23Sm100TmaWarpSpecializedILi4ELi2ELi16ELb1ELb0EEEJNS5_IJSG_SF_SG_EEENS5_IJNSS_ISG_SC_EENSS_INS5_IJNSA_ILi16EEENSA_ILi2EEEEEENS5_IJSC_SG_EEEEEEEEfSI_fSI_NS1F_6fusion15FusionCallbacksIS1J_NS1S_17LinearCombinationIffffLNS_15FloatRoundStyleE2EEES1K_S1R_JEEENS4_5SM1004TMEM4LOAD26SM100_TMEM_LOAD_32dp32b16xENS4_13SM90_TMA_LOADENS11_INS12_ILi2ELi4ELi3EEES15_NSS_INS5_IJS16_S1M_EEENS5_IJS1M_SC_EEEEEEENS4_39AutoVectorizingCopyWithAssumedAlignmentILi128EEENS4_14SM90_TMA_STOREES27_S29_S29_EEEvvEEEEvNT_6ParamsE,"a",@progbits
	.sectionflags	@""
	.align	4
.nv.constant0._ZN7cutlass13device_kernelINS_4gemm6kernel13GemmUniversalIN4cute5tupleIJiiiiEEENS1_10collective13CollectiveMmaINS1_35MainloopSm100TmaUmmaWarpSpecializedILi6ELi2ELi4ENS5_IJNS4_1CILi4EEENSA_ILi1EEESC_EEEEENS5_IJNSA_ILi128EEESF_NSA_ILi64EEEEEEfNS5_IJlSC_lEEEfSI_NS4_8TiledMMAINS4_8MMA_AtomIJNS4_23SM100_MMA_TF32_2x1SM_SSINS_10tfloat32_tESM_fLi128ELi128ELNS4_4UMMA5MajorE0ELSO_0ELNSN_7ScaleInE0ELSP_0EEEEEENS4_6LayoutINS5_IJSC_SC_SC_EEENS5_IJNSA_ILi0EEESU_SU_EEEEENS5_IJNS4_10UnderscoreESX_SX_EEEEENS4_18SM100_TMA_2SM_LOADENS4_14ComposedLayoutINS4_7SwizzleILi3ELi4ELi3EEENS4_18smem_ptr_flag_bitsILi32EEENSS_INS5_IJNSA_ILi8EEENSA_ILi32EEEEEENS5_IJS17_SC_EEEEEEEvNS4_8identityENS4_28SM100_TMA_2SM_LOAD_MULTICASTES1B_vS1C_EENS_8epilogue10collective18CollectiveEpilogueINS1F_23Sm100TmaWarpSpecializedILi4ELi2ELi16ELb1ELb0EEEJNS5_IJSG_SF_SG_EEENS5_IJNSS_ISG_SC_EENSS_INS5_IJNSA_ILi16EEENSA_ILi2EEEEEENS5_IJSC_SG_EEEEEEEEfSI_fSI_NS1F_6fusion15FusionCallbacksIS1J_NS1S_17LinearCombinationIffffLNS_15FloatRoundStyleE2EEES1K_S1R_JEEENS4_5SM1004TMEM4LOAD26SM100_TMEM_LOAD_32dp32b16xENS4_13SM90_TMA_LOADENS11_INS12_ILi2ELi4ELi3EEES15_NSS_INS5_IJS16_S1M_EEENS5_IJS1M_SC_EEEEEEENS4_39AutoVectorizingCopyWithAssumedAlignmentILi128EEENS4_14SM90_TMA_STOREES27_S29_S29_EEEvvEEEEvNT_6ParamsE:
	.zero		2944


//--------------------- SYMBOLS --------------------------

	.type		.nv.reservedSmem.offset0,@object
	.size		.nv.reservedSmem.offset0,0x4
	.type		.nv.reservedSmem.cap,@object
	.size		.nv.reservedSmem.cap,0x4
	.type		__assertfail,@function
